//
// Generated by NVIDIA NVVM Compiler
//
// Compiler Build ID: CL-36424714
// Cuda compilation tools, release 13.0, V13.0.88
// Based on NVVM 20.0.0
//

.version 9.0
.target sm_100
.address_size 64

	// .globl	_Z10matmul_rowiiiPKfS0_Pf

.visible .entry _Z10matmul_rowiiiPKfS0_Pf(
	.param .u32 _Z10matmul_rowiiiPKfS0_Pf_param_0,
	.param .u32 _Z10matmul_rowiiiPKfS0_Pf_param_1,
	.param .u32 _Z10matmul_rowiiiPKfS0_Pf_param_2,
	.param .u64 .ptr .align 1 _Z10matmul_rowiiiPKfS0_Pf_param_3,
	.param .u64 .ptr .align 1 _Z10matmul_rowiiiPKfS0_Pf_param_4,
	.param .u64 .ptr .align 1 _Z10matmul_rowiiiPKfS0_Pf_param_5
)
{
	.reg .pred 	%p<21>;
	.reg .b32 	%r<129>;
	.reg .b32 	%f<67>;
	.reg .b64 	%rd<103>;

	ld.param.u32 	%r60, [_Z10matmul_rowiiiPKfS0_Pf_param_0];
	ld.param.u32 	%r58, [_Z10matmul_rowiiiPKfS0_Pf_param_1];
	ld.param.u32 	%r59, [_Z10matmul_rowiiiPKfS0_Pf_param_2];
	ld.param.u64 	%rd7, [_Z10matmul_rowiiiPKfS0_Pf_param_3];
	ld.param.u64 	%rd8, [_Z10matmul_rowiiiPKfS0_Pf_param_4];
	ld.param.u64 	%rd9, [_Z10matmul_rowiiiPKfS0_Pf_param_5];
	cvta.to.global.u64 	%rd1, %rd8;
	cvta.to.global.u64 	%rd2, %rd7;
	cvta.to.global.u64 	%rd3, %rd9;
	mov.u32 	%r61, %ctaid.x;
	mov.u32 	%r62, %ntid.x;
	mov.u32 	%r63, %tid.x;
	mad.lo.s32 	%r1, %r61, %r62, %r63;
	setp.ge.u32 	%p1, %r1, %r60;
	setp.lt.s32 	%p2, %r58, 1;
	or.pred  	%p3, %p1, %p2;
	@%p3 bra 	$L__BB0_26;
	setp.lt.s32 	%p4, %r59, 1;
	mul.lo.s32 	%r2, %r59, %r1;
	mul.lo.s32 	%r3, %r58, %r1;
	@%p4 bra 	$L__BB0_15;
	and.b32  	%r4, %r59, 7;
	and.b32  	%r5, %r59, 3;
	and.b32  	%r6, %r59, 2147483640;
	and.b32  	%r7, %r59, 1;
	neg.s32 	%r8, %r6;
	shl.b32 	%r9, %r58, 3;
	shl.b32 	%r10, %r58, 1;
	mul.lo.s32 	%r11, %r58, 3;
	mul.lo.s32 	%r12, %r58, 5;
	mul.lo.s32 	%r13, %r58, 6;
	mul.lo.s32 	%r14, %r58, 7;
	mov.b32 	%r112, 0;
	mul.wide.u32 	%rd71, %r9, 4;
$L__BB0_3:
	setp.lt.u32 	%p13, %r59, 8;
	mov.f32 	%f66, 0f00000000;
	mov.b32 	%r123, 0;
	@%p13 bra 	$L__BB0_6;
	add.s32 	%r113, %r2, 3;
	add.s32 	%r120, %r58, %r112;
	add.s32 	%r119, %r10, %r112;
	add.s32 	%r118, %r11, %r112;
	shl.b32 	%r88, %r58, 2;
	add.s32 	%r117, %r88, %r112;
	add.s32 	%r116, %r12, %r112;
	add.s32 	%r115, %r13, %r112;
	add.s32 	%r114, %r14, %r112;
	mul.wide.u32 	%rd40, %r112, 4;
	add.s64 	%rd102, %rd1, %rd40;
	mov.f32 	%f66, 0f00000000;
	mov.u32 	%r121, %r8;
$L__BB0_5:
	.pragma "nounroll";
	add.s32 	%r89, %r113, -3;
	mul.wide.u32 	%rd41, %r89, 4;
	add.s64 	%rd42, %rd2, %rd41;
	ld.global.f32 	%f16, [%rd42];
	ld.global.f32 	%f17, [%rd102];
	fma.rn.f32 	%f18, %f16, %f17, %f66;
	add.s32 	%r90, %r113, -2;
	mul.wide.u32 	%rd43, %r90, 4;
	add.s64 	%rd44, %rd2, %rd43;
	ld.global.f32 	%f19, [%rd44];
	mul.wide.u32 	%rd45, %r120, 4;
	add.s64 	%rd46, %rd1, %rd45;
	ld.global.f32 	%f20, [%rd46];
	fma.rn.f32 	%f21, %f19, %f20, %f18;
	add.s32 	%r91, %r113, -1;
	mul.wide.u32 	%rd47, %r91, 4;
	add.s64 	%rd48, %rd2, %rd47;
	ld.global.f32 	%f22, [%rd48];
	mul.wide.u32 	%rd49, %r119, 4;
	add.s64 	%rd50, %rd1, %rd49;
	ld.global.f32 	%f23, [%rd50];
	fma.rn.f32 	%f24, %f22, %f23, %f21;
	add.s32 	%r92, %r113, 4;
	mul.wide.u32 	%rd51, %r113, 4;
	add.s64 	%rd52, %rd2, %rd51;
	ld.global.f32 	%f25, [%rd52];
	mul.wide.u32 	%rd53, %r118, 4;
	add.s64 	%rd54, %rd1, %rd53;
	ld.global.f32 	%f26, [%rd54];
	fma.rn.f32 	%f27, %f25, %f26, %f24;
	add.s32 	%r93, %r113, 1;
	mul.wide.u32 	%rd55, %r93, 4;
	add.s64 	%rd56, %rd2, %rd55;
	ld.global.f32 	%f28, [%rd56];
	mul.wide.u32 	%rd57, %r117, 4;
	add.s64 	%rd58, %rd1, %rd57;
	ld.global.f32 	%f29, [%rd58];
	fma.rn.f32 	%f30, %f28, %f29, %f27;
	add.s32 	%r94, %r113, 2;
	mul.wide.u32 	%rd59, %r94, 4;
	add.s64 	%rd60, %rd2, %rd59;
	ld.global.f32 	%f31, [%rd60];
	mul.wide.u32 	%rd61, %r116, 4;
	add.s64 	%rd62, %rd1, %rd61;
	ld.global.f32 	%f32, [%rd62];
	fma.rn.f32 	%f33, %f31, %f32, %f30;
	add.s32 	%r95, %r113, 3;
	mul.wide.u32 	%rd63, %r95, 4;
	add.s64 	%rd64, %rd2, %rd63;
	ld.global.f32 	%f34, [%rd64];
	mul.wide.u32 	%rd65, %r115, 4;
	add.s64 	%rd66, %rd1, %rd65;
	ld.global.f32 	%f35, [%rd66];
	fma.rn.f32 	%f36, %f34, %f35, %f33;
	mul.wide.u32 	%rd67, %r92, 4;
	add.s64 	%rd68, %rd2, %rd67;
	ld.global.f32 	%f37, [%rd68];
	mul.wide.u32 	%rd69, %r114, 4;
	add.s64 	%rd70, %rd1, %rd69;
	ld.global.f32 	%f38, [%rd70];
	fma.rn.f32 	%f66, %f37, %f38, %f36;
	add.s32 	%r121, %r121, 8;
	add.s32 	%r120, %r120, %r9;
	add.s32 	%r119, %r119, %r9;
	add.s32 	%r118, %r118, %r9;
	add.s32 	%r117, %r117, %r9;
	add.s32 	%r116, %r116, %r9;
	add.s32 	%r115, %r115, %r9;
	add.s32 	%r114, %r114, %r9;
	add.s64 	%rd102, %rd102, %rd71;
	add.s32 	%r113, %r113, 8;
	setp.ne.s32 	%p14, %r121, 0;
	mov.u32 	%r123, %r6;
	@%p14 bra 	$L__BB0_5;
$L__BB0_6:
	setp.eq.s32 	%p15, %r4, 0;
	@%p15 bra 	$L__BB0_14;
	add.s32 	%r96, %r4, -1;
	setp.lt.u32 	%p16, %r96, 3;
	@%p16 bra 	$L__BB0_9;
	add.s32 	%r97, %r123, %r2;
	mul.wide.u32 	%rd72, %r97, 4;
	add.s64 	%rd73, %rd2, %rd72;
	ld.global.f32 	%f40, [%rd73];
	mad.lo.s32 	%r98, %r123, %r58, %r112;
	mul.wide.u32 	%rd74, %r98, 4;
	add.s64 	%rd75, %rd1, %rd74;
	ld.global.f32 	%f41, [%rd75];
	fma.rn.f32 	%f42, %f40, %f41, %f66;
	add.s32 	%r99, %r97, 1;
	mul.wide.u32 	%rd76, %r99, 4;
	add.s64 	%rd77, %rd2, %rd76;
	ld.global.f32 	%f43, [%rd77];
	add.s32 	%r100, %r98, %r58;
	mul.wide.u32 	%rd78, %r100, 4;
	add.s64 	%rd79, %rd1, %rd78;
	ld.global.f32 	%f44, [%rd79];
	fma.rn.f32 	%f45, %f43, %f44, %f42;
	add.s32 	%r101, %r97, 2;
	mul.wide.u32 	%rd80, %r101, 4;
	add.s64 	%rd81, %rd2, %rd80;
	ld.global.f32 	%f46, [%rd81];
	add.s32 	%r102, %r100, %r58;
	mul.wide.u32 	%rd82, %r102, 4;
	add.s64 	%rd83, %rd1, %rd82;
	ld.global.f32 	%f47, [%rd83];
	fma.rn.f32 	%f48, %f46, %f47, %f45;
	add.s32 	%r103, %r97, 3;
	mul.wide.u32 	%rd84, %r103, 4;
	add.s64 	%rd85, %rd2, %rd84;
	ld.global.f32 	%f49, [%rd85];
	add.s32 	%r104, %r102, %r58;
	mul.wide.u32 	%rd86, %r104, 4;
	add.s64 	%rd87, %rd1, %rd86;
	ld.global.f32 	%f50, [%rd87];
	fma.rn.f32 	%f66, %f49, %f50, %f48;
	add.s32 	%r123, %r123, 4;
$L__BB0_9:
	setp.eq.s32 	%p17, %r5, 0;
	@%p17 bra 	$L__BB0_14;
	setp.eq.s32 	%p18, %r5, 1;
	@%p18 bra 	$L__BB0_12;
	add.s32 	%r105, %r123, %r2;
	mul.wide.u32 	%rd88, %r105, 4;
	add.s64 	%rd89, %rd2, %rd88;
	ld.global.f32 	%f52, [%rd89];
	mad.lo.s32 	%r106, %r123, %r58, %r112;
	mul.wide.u32 	%rd90, %r106, 4;
	add.s64 	%rd91, %rd1, %rd90;
	ld.global.f32 	%f53, [%rd91];
	fma.rn.f32 	%f54, %f52, %f53, %f66;
	add.s32 	%r107, %r105, 1;
	mul.wide.u32 	%rd92, %r107, 4;
	add.s64 	%rd93, %rd2, %rd92;
	ld.global.f32 	%f55, [%rd93];
	add.s32 	%r108, %r106, %r58;
	mul.wide.u32 	%rd94, %r108, 4;
	add.s64 	%rd95, %rd1, %rd94;
	ld.global.f32 	%f56, [%rd95];
	fma.rn.f32 	%f66, %f55, %f56, %f54;
	add.s32 	%r123, %r123, 2;
$L__BB0_12:
	setp.eq.s32 	%p19, %r7, 0;
	@%p19 bra 	$L__BB0_14;
	add.s32 	%r109, %r123, %r2;
	mul.wide.u32 	%rd96, %r109, 4;
	add.s64 	%rd97, %rd2, %rd96;
	ld.global.f32 	%f57, [%rd97];
	mad.lo.s32 	%r110, %r123, %r58, %r112;
	mul.wide.u32 	%rd98, %r110, 4;
	add.s64 	%rd99, %rd1, %rd98;
	ld.global.f32 	%f58, [%rd99];
	fma.rn.f32 	%f66, %f57, %f58, %f66;
$L__BB0_14:
	add.s32 	%r111, %r112, %r3;
	mul.wide.u32 	%rd100, %r111, 4;
	add.s64 	%rd101, %rd3, %rd100;
	st.global.f32 	[%rd101], %f66;
	add.s32 	%r112, %r112, 1;
	setp.eq.s32 	%p20, %r112, %r58;
	@%p20 bra 	$L__BB0_26;
	bra.uni 	$L__BB0_3;
$L__BB0_15:
	and.b32  	%r48, %r58, 7;
	setp.lt.u32 	%p5, %r58, 8;
	mov.b32 	%r127, 0;
	@%p5 bra 	$L__BB0_18;
	and.b32  	%r127, %r58, 2147483640;
	mov.b32 	%r125, 0;
$L__BB0_17:
	.pragma "nounroll";
	add.s32 	%r66, %r125, %r3;
	mul.wide.u32 	%rd10, %r66, 4;
	add.s64 	%rd11, %rd3, %rd10;
	mov.b32 	%r67, 0;
	st.global.u32 	[%rd11], %r67;
	add.s32 	%r68, %r66, 1;
	mul.wide.u32 	%rd12, %r68, 4;
	add.s64 	%rd13, %rd3, %rd12;
	st.global.u32 	[%rd13], %r67;
	add.s32 	%r69, %r66, 2;
	mul.wide.u32 	%rd14, %r69, 4;
	add.s64 	%rd15, %rd3, %rd14;
	st.global.u32 	[%rd15], %r67;
	add.s32 	%r70, %r66, 3;
	mul.wide.u32 	%rd16, %r70, 4;
	add.s64 	%rd17, %rd3, %rd16;
	st.global.u32 	[%rd17], %r67;
	add.s32 	%r71, %r66, 4;
	mul.wide.u32 	%rd18, %r71, 4;
	add.s64 	%rd19, %rd3, %rd18;
	st.global.u32 	[%rd19], %r67;
	add.s32 	%r72, %r66, 5;
	mul.wide.u32 	%rd20, %r72, 4;
	add.s64 	%rd21, %rd3, %rd20;
	st.global.u32 	[%rd21], %r67;
	add.s32 	%r73, %r66, 6;
	mul.wide.u32 	%rd22, %r73, 4;
	add.s64 	%rd23, %rd3, %rd22;
	st.global.u32 	[%rd23], %r67;
	add.s32 	%r74, %r66, 7;
	mul.wide.u32 	%rd24, %r74, 4;
	add.s64 	%rd25, %rd3, %rd24;
	st.global.u32 	[%rd25], %r67;
	add.s32 	%r125, %r125, 8;
	setp.ne.s32 	%p6, %r125, %r127;
	@%p6 bra 	$L__BB0_17;
$L__BB0_18:
	setp.eq.s32 	%p7, %r48, 0;
	@%p7 bra 	$L__BB0_26;
	and.b32  	%r53, %r58, 3;
	setp.lt.u32 	%p8, %r48, 4;
	@%p8 bra 	$L__BB0_21;
	add.s32 	%r75, %r127, %r3;
	mul.wide.u32 	%rd26, %r75, 4;
	add.s64 	%rd27, %rd3, %rd26;
	mov.b32 	%r76, 0;
	st.global.u32 	[%rd27], %r76;
	add.s32 	%r77, %r75, 1;
	mul.wide.u32 	%rd28, %r77, 4;
	add.s64 	%rd29, %rd3, %rd28;
	st.global.u32 	[%rd29], %r76;
	add.s32 	%r78, %r75, 2;
	mul.wide.u32 	%rd30, %r78, 4;
	add.s64 	%rd31, %rd3, %rd30;
	st.global.u32 	[%rd31], %r76;
	add.s32 	%r79, %r75, 3;
	mul.wide.u32 	%rd32, %r79, 4;
	add.s64 	%rd33, %rd3, %rd32;
	st.global.u32 	[%rd33], %r76;
	add.s32 	%r127, %r127, 4;
$L__BB0_21:
	setp.eq.s32 	%p9, %r53, 0;
	@%p9 bra 	$L__BB0_26;
	setp.eq.s32 	%p10, %r53, 1;
	@%p10 bra 	$L__BB0_24;
	add.s32 	%r80, %r127, %r3;
	mul.wide.u32 	%rd34, %r80, 4;
	add.s64 	%rd35, %rd3, %rd34;
	mov.b32 	%r81, 0;
	st.global.u32 	[%rd35], %r81;
	add.s32 	%r82, %r80, 1;
	mul.wide.u32 	%rd36, %r82, 4;
	add.s64 	%rd37, %rd3, %rd36;
	st.global.u32 	[%rd37], %r81;
	add.s32 	%r127, %r127, 2;
$L__BB0_24:
	and.b32  	%r83, %r58, 1;
	setp.eq.b32 	%p11, %r83, 1;
	not.pred 	%p12, %p11;
	@%p12 bra 	$L__BB0_26;
	add.s32 	%r84, %r127, %r3;
	mul.wide.u32 	%rd38, %r84, 4;
	add.s64 	%rd39, %rd3, %rd38;
	mov.b32 	%r85, 0;
	st.global.u32 	[%rd39], %r85;
$L__BB0_26:
	ret;

}
	// .globl	_Z10matmul_coliiiPKfS0_Pf
.visible .entry _Z10matmul_coliiiPKfS0_Pf(
	.param .u32 _Z10matmul_coliiiPKfS0_Pf_param_0,
	.param .u32 _Z10matmul_coliiiPKfS0_Pf_param_1,
	.param .u32 _Z10matmul_coliiiPKfS0_Pf_param_2,
	.param .u64 .ptr .align 1 _Z10matmul_coliiiPKfS0_Pf_param_3,
	.param .u64 .ptr .align 1 _Z10matmul_coliiiPKfS0_Pf_param_4,
	.param .u64 .ptr .align 1 _Z10matmul_coliiiPKfS0_Pf_param_5
)
{
	.reg .pred 	%p<22>;
	.reg .b32 	%r<114>;
	.reg .b32 	%f<67>;
	.reg .b64 	%rd<91>;

	ld.param.u32 	%r51, [_Z10matmul_coliiiPKfS0_Pf_param_0];
	ld.param.u32 	%r52, [_Z10matmul_coliiiPKfS0_Pf_param_1];
	ld.param.u32 	%r53, [_Z10matmul_coliiiPKfS0_Pf_param_2];
	ld.param.u64 	%rd7, [_Z10matmul_coliiiPKfS0_Pf_param_3];
	ld.param.u64 	%rd8, [_Z10matmul_coliiiPKfS0_Pf_param_4];
	ld.param.u64 	%rd9, [_Z10matmul_coliiiPKfS0_Pf_param_5];
	cvta.to.global.u64 	%rd1, %rd8;
	cvta.to.global.u64 	%rd2, %rd7;
	cvta.to.global.u64 	%rd3, %rd9;
	mov.u32 	%r54, %ctaid.x;
	mov.u32 	%r55, %ntid.x;
	mul.lo.s32 	%r1, %r54, %r55;
	mov.u32 	%r2, %tid.x;
	add.s32 	%r3, %r1, %r2;
	setp.ge.u32 	%p1, %r3, %r52;
	setp.lt.s32 	%p2, %r51, 1;
	or.pred  	%p3, %p1, %p2;
	@%p3 bra 	$L__BB1_26;
	setp.lt.s32 	%p4, %r53, 1;
	@%p4 bra 	$L__BB1_15;
	and.b32  	%r4, %r53, 7;
	and.b32  	%r5, %r53, 2147483640;
	neg.s32 	%r6, %r5;
	add.s32 	%r79, %r2, %r52;
	add.s32 	%r7, %r79, %r1;
	shl.b32 	%r8, %r52, 3;
	shl.b32 	%r80, %r52, 1;
	add.s32 	%r9, %r3, %r80;
	mad.lo.s32 	%r10, %r52, 3, %r3;
	shl.b32 	%r81, %r52, 2;
	add.s32 	%r11, %r3, %r81;
	mad.lo.s32 	%r12, %r52, 5, %r3;
	mad.lo.s32 	%r13, %r52, 6, %r3;
	mad.lo.s32 	%r14, %r52, 7, %r3;
	mov.b32 	%r97, 0;
$L__BB1_3:
	setp.lt.u32 	%p13, %r53, 8;
	mul.lo.s32 	%r16, %r97, %r53;
	mov.f32 	%f66, 0f00000000;
	mov.b32 	%r108, 0;
	@%p13 bra 	$L__BB1_6;
	mul.wide.u32 	%rd40, %r16, 4;
	add.s64 	%rd41, %rd2, %rd40;
	add.s64 	%rd90, %rd41, 16;
	mov.f32 	%f66, 0f00000000;
	mov.u32 	%r98, %r3;
	mov.u32 	%r99, %r14;
	mov.u32 	%r100, %r13;
	mov.u32 	%r101, %r12;
	mov.u32 	%r102, %r11;
	mov.u32 	%r103, %r10;
	mov.u32 	%r104, %r9;
	mov.u32 	%r105, %r7;
	mov.u32 	%r106, %r6;
$L__BB1_5:
	.pragma "nounroll";
	ld.global.f32 	%f16, [%rd90+-16];
	mul.wide.u32 	%rd42, %r98, 4;
	add.s64 	%rd43, %rd1, %rd42;
	ld.global.f32 	%f17, [%rd43];
	fma.rn.f32 	%f18, %f16, %f17, %f66;
	ld.global.f32 	%f19, [%rd90+-12];
	mul.wide.u32 	%rd44, %r105, 4;
	add.s64 	%rd45, %rd1, %rd44;
	ld.global.f32 	%f20, [%rd45];
	fma.rn.f32 	%f21, %f19, %f20, %f18;
	ld.global.f32 	%f22, [%rd90+-8];
	mul.wide.u32 	%rd46, %r104, 4;
	add.s64 	%rd47, %rd1, %rd46;
	ld.global.f32 	%f23, [%rd47];
	fma.rn.f32 	%f24, %f22, %f23, %f21;
	ld.global.f32 	%f25, [%rd90+-4];
	mul.wide.u32 	%rd48, %r103, 4;
	add.s64 	%rd49, %rd1, %rd48;
	ld.global.f32 	%f26, [%rd49];
	fma.rn.f32 	%f27, %f25, %f26, %f24;
	ld.global.f32 	%f28, [%rd90];
	mul.wide.u32 	%rd50, %r102, 4;
	add.s64 	%rd51, %rd1, %rd50;
	ld.global.f32 	%f29, [%rd51];
	fma.rn.f32 	%f30, %f28, %f29, %f27;
	ld.global.f32 	%f31, [%rd90+4];
	mul.wide.u32 	%rd52, %r101, 4;
	add.s64 	%rd53, %rd1, %rd52;
	ld.global.f32 	%f32, [%rd53];
	fma.rn.f32 	%f33, %f31, %f32, %f30;
	ld.global.f32 	%f34, [%rd90+8];
	mul.wide.u32 	%rd54, %r100, 4;
	add.s64 	%rd55, %rd1, %rd54;
	ld.global.f32 	%f35, [%rd55];
	fma.rn.f32 	%f36, %f34, %f35, %f33;
	ld.global.f32 	%f37, [%rd90+12];
	mul.wide.u32 	%rd56, %r99, 4;
	add.s64 	%rd57, %rd1, %rd56;
	ld.global.f32 	%f38, [%rd57];
	fma.rn.f32 	%f66, %f37, %f38, %f36;
	add.s32 	%r106, %r106, 8;
	add.s32 	%r105, %r105, %r8;
	add.s32 	%r104, %r104, %r8;
	add.s32 	%r103, %r103, %r8;
	add.s32 	%r102, %r102, %r8;
	add.s32 	%r101, %r101, %r8;
	add.s32 	%r100, %r100, %r8;
	add.s32 	%r99, %r99, %r8;
	add.s32 	%r98, %r98, %r8;
	add.s64 	%rd90, %rd90, 32;
	setp.ne.s32 	%p14, %r106, 0;
	mov.u32 	%r108, %r5;
	@%p14 bra 	$L__BB1_5;
$L__BB1_6:
	setp.eq.s32 	%p15, %r4, 0;
	@%p15 bra 	$L__BB1_14;
	add.s32 	%r83, %r4, -1;
	setp.lt.u32 	%p16, %r83, 3;
	@%p16 bra 	$L__BB1_9;
	add.s32 	%r84, %r108, %r16;
	mul.wide.u32 	%rd58, %r84, 4;
	add.s64 	%rd59, %rd2, %rd58;
	ld.global.f32 	%f40, [%rd59];
	mad.lo.s32 	%r85, %r108, %r52, %r3;
	mul.wide.u32 	%rd60, %r85, 4;
	add.s64 	%rd61, %rd1, %rd60;
	ld.global.f32 	%f41, [%rd61];
	fma.rn.f32 	%f42, %f40, %f41, %f66;
	cvt.u64.u32 	%rd62, %r16;
	cvt.u64.u32 	%rd63, %r108;
	add.s64 	%rd64, %rd63, %rd62;
	shl.b64 	%rd65, %rd64, 2;
	add.s64 	%rd66, %rd2, %rd65;
	ld.global.f32 	%f43, [%rd66+4];
	add.s32 	%r86, %r85, %r52;
	mul.wide.u32 	%rd67, %r86, 4;
	add.s64 	%rd68, %rd1, %rd67;
	ld.global.f32 	%f44, [%rd68];
	fma.rn.f32 	%f45, %f43, %f44, %f42;
	ld.global.f32 	%f46, [%rd66+8];
	add.s32 	%r87, %r86, %r52;
	mul.wide.u32 	%rd69, %r87, 4;
	add.s64 	%rd70, %rd1, %rd69;
	ld.global.f32 	%f47, [%rd70];
	fma.rn.f32 	%f48, %f46, %f47, %f45;
	ld.global.f32 	%f49, [%rd66+12];
	add.s32 	%r88, %r87, %r52;
	mul.wide.u32 	%rd71, %r88, 4;
	add.s64 	%rd72, %rd1, %rd71;
	ld.global.f32 	%f50, [%rd72];
	fma.rn.f32 	%f66, %f49, %f50, %f48;
	add.s32 	%r108, %r108, 4;
$L__BB1_9:
	and.b32  	%r89, %r53, 3;
	setp.eq.s32 	%p17, %r89, 0;
	@%p17 bra 	$L__BB1_14;
	setp.eq.s32 	%p18, %r89, 1;
	@%p18 bra 	$L__BB1_12;
	add.s32 	%r90, %r108, %r16;
	mul.wide.u32 	%rd73, %r90, 4;
	add.s64 	%rd74, %rd2, %rd73;
	ld.global.f32 	%f52, [%rd74];
	mad.lo.s32 	%r91, %r108, %r52, %r3;
	mul.wide.u32 	%rd75, %r91, 4;
	add.s64 	%rd76, %rd1, %rd75;
	ld.global.f32 	%f53, [%rd76];
	fma.rn.f32 	%f54, %f52, %f53, %f66;
	cvt.u64.u32 	%rd77, %r16;
	cvt.u64.u32 	%rd78, %r108;
	add.s64 	%rd79, %rd78, %rd77;
	shl.b64 	%rd80, %rd79, 2;
	add.s64 	%rd81, %rd2, %rd80;
	ld.global.f32 	%f55, [%rd81+4];
	add.s32 	%r92, %r91, %r52;
	mul.wide.u32 	%rd82, %r92, 4;
	add.s64 	%rd83, %rd1, %rd82;
	ld.global.f32 	%f56, [%rd83];
	fma.rn.f32 	%f66, %f55, %f56, %f54;
	add.s32 	%r108, %r108, 2;
$L__BB1_12:
	and.b32  	%r93, %r53, 1;
	setp.eq.b32 	%p19, %r93, 1;
	not.pred 	%p20, %p19;
	@%p20 bra 	$L__BB1_14;
	add.s32 	%r94, %r108, %r16;
	mul.wide.u32 	%rd84, %r94, 4;
	add.s64 	%rd85, %rd2, %rd84;
	ld.global.f32 	%f57, [%rd85];
	mad.lo.s32 	%r95, %r108, %r52, %r3;
	mul.wide.u32 	%rd86, %r95, 4;
	add.s64 	%rd87, %rd1, %rd86;
	ld.global.f32 	%f58, [%rd87];
	fma.rn.f32 	%f66, %f57, %f58, %f66;
$L__BB1_14:
	mad.lo.s32 	%r96, %r97, %r52, %r3;
	mul.wide.u32 	%rd88, %r96, 4;
	add.s64 	%rd89, %rd3, %rd88;
	st.global.f32 	[%rd89], %f66;
	add.s32 	%r97, %r97, 1;
	setp.eq.s32 	%p21, %r97, %r51;
	@%p21 bra 	$L__BB1_26;
	bra.uni 	$L__BB1_3;
$L__BB1_15:
	and.b32  	%r41, %r51, 7;
	setp.lt.u32 	%p5, %r51, 8;
	mov.b32 	%r112, 0;
	@%p5 bra 	$L__BB1_18;
	and.b32  	%r112, %r51, 2147483640;
	mov.b32 	%r110, 0;
$L__BB1_17:
	.pragma "nounroll";
	mad.lo.s32 	%r58, %r110, %r52, %r3;
	mul.wide.u32 	%rd10, %r58, 4;
	add.s64 	%rd11, %rd3, %rd10;
	mov.b32 	%r59, 0;
	st.global.u32 	[%rd11], %r59;
	add.s32 	%r60, %r58, %r52;
	mul.wide.u32 	%rd12, %r60, 4;
	add.s64 	%rd13, %rd3, %rd12;
	st.global.u32 	[%rd13], %r59;
	add.s32 	%r61, %r60, %r52;
	mul.wide.u32 	%rd14, %r61, 4;
	add.s64 	%rd15, %rd3, %rd14;
	st.global.u32 	[%rd15], %r59;
	add.s32 	%r62, %r61, %r52;
	mul.wide.u32 	%rd16, %r62, 4;
	add.s64 	%rd17, %rd3, %rd16;
	st.global.u32 	[%rd17], %r59;
	add.s32 	%r63, %r62, %r52;
	mul.wide.u32 	%rd18, %r63, 4;
	add.s64 	%rd19, %rd3, %rd18;
	st.global.u32 	[%rd19], %r59;
	add.s32 	%r64, %r63, %r52;
	mul.wide.u32 	%rd20, %r64, 4;
	add.s64 	%rd21, %rd3, %rd20;
	st.global.u32 	[%rd21], %r59;
	add.s32 	%r65, %r64, %r52;
	mul.wide.u32 	%rd22, %r65, 4;
	add.s64 	%rd23, %rd3, %rd22;
	st.global.u32 	[%rd23], %r59;
	add.s32 	%r66, %r65, %r52;
	mul.wide.u32 	%rd24, %r66, 4;
	add.s64 	%rd25, %rd3, %rd24;
	st.global.u32 	[%rd25], %r59;
	add.s32 	%r110, %r110, 8;
	setp.ne.s32 	%p6, %r110, %r112;
	@%p6 bra 	$L__BB1_17;
$L__BB1_18:
	setp.eq.s32 	%p7, %r41, 0;
	@%p7 bra 	$L__BB1_26;
	and.b32  	%r46, %r51, 3;
	setp.lt.u32 	%p8, %r41, 4;
	@%p8 bra 	$L__BB1_21;
	mad.lo.s32 	%r67, %r112, %r52, %r3;
	mul.wide.u32 	%rd26, %r67, 4;
	add.s64 	%rd27, %rd3, %rd26;
	mov.b32 	%r68, 0;
	st.global.u32 	[%rd27], %r68;
	add.s32 	%r69, %r67, %r52;
	mul.wide.u32 	%rd28, %r69, 4;
	add.s64 	%rd29, %rd3, %rd28;
	st.global.u32 	[%rd29], %r68;
	add.s32 	%r70, %r69, %r52;
	mul.wide.u32 	%rd30, %r70, 4;
	add.s64 	%rd31, %rd3, %rd30;
	st.global.u32 	[%rd31], %r68;
	add.s32 	%r71, %r70, %r52;
	mul.wide.u32 	%rd32, %r71, 4;
	add.s64 	%rd33, %rd3, %rd32;
	st.global.u32 	[%rd33], %r68;
	add.s32 	%r112, %r112, 4;
$L__BB1_21:
	setp.eq.s32 	%p9, %r46, 0;
	@%p9 bra 	$L__BB1_26;
	setp.eq.s32 	%p10, %r46, 1;
	@%p10 bra 	$L__BB1_24;
	mad.lo.s32 	%r72, %r112, %r52, %r3;
	mul.wide.u32 	%rd34, %r72, 4;
	add.s64 	%rd35, %rd3, %rd34;
	mov.b32 	%r73, 0;
	st.global.u32 	[%rd35], %r73;
	add.s32 	%r74, %r72, %r52;
	mul.wide.u32 	%rd36, %r74, 4;
	add.s64 	%rd37, %rd3, %rd36;
	st.global.u32 	[%rd37], %r73;
	add.s32 	%r112, %r112, 2;
$L__BB1_24:
	and.b32  	%r75, %r51, 1;
	setp.eq.b32 	%p11, %r75, 1;
	not.pred 	%p12, %p11;
	@%p12 bra 	$L__BB1_26;
	mad.lo.s32 	%r76, %r112, %r52, %r3;
	mul.wide.u32 	%rd38, %r76, 4;
	add.s64 	%rd39, %rd3, %rd38;
	mov.b32 	%r77, 0;
	st.global.u32 	[%rd39], %r77;
$L__BB1_26:
	ret;

}
	// .globl	_Z19check_result_kernelPKfS0_S0_iiiPi
.visible .entry _Z19check_result_kernelPKfS0_S0_iiiPi(
	.param .u64 .ptr .align 1 _Z19check_result_kernelPKfS0_S0_iiiPi_param_0,
	.param .u64 .ptr .align 1 _Z19check_result_kernelPKfS0_S0_iiiPi_param_1,
	.param .u64 .ptr .align 1 _Z19check_result_kernelPKfS0_S0_iiiPi_param_2,
	.param .u32 _Z19check_result_kernelPKfS0_S0_iiiPi_param_3,
	.param .u32 _Z19check_result_kernelPKfS0_S0_iiiPi_param_4,
	.param .u32 _Z19check_result_kernelPKfS0_S0_iiiPi_param_5,
	.param .u64 .ptr .align 1 _Z19check_result_kernelPKfS0_S0_iiiPi_param_6
)
{
	.reg .pred 	%p<14>;
	.reg .b32 	%r<95>;
	.reg .b32 	%f<71>;
	.reg .b64 	%rd<72>;

	ld.param.u64 	%rd5, [_Z19check_result_kernelPKfS0_S0_iiiPi_param_0];
	ld.param.u64 	%rd6, [_Z19check_result_kernelPKfS0_S0_iiiPi_param_1];
	ld.param.u32 	%r46, [_Z19check_result_kernelPKfS0_S0_iiiPi_param_3];
	ld.param.u32 	%r47, [_Z19check_result_kernelPKfS0_S0_iiiPi_param_4];
	ld.param.u32 	%r45, [_Z19check_result_kernelPKfS0_S0_iiiPi_param_5];
	ld.param.u64 	%rd4, [_Z19check_result_kernelPKfS0_S0_iiiPi_param_6];
	cvta.to.global.u64 	%rd1, %rd6;
	cvta.to.global.u64 	%rd2, %rd5;
	mov.u32 	%r48, %ctaid.x;
	mov.u32 	%r49, %ntid.x;
	mov.u32 	%r50, %tid.x;
	mad.lo.s32 	%r1, %r48, %r49, %r50;
	mov.u32 	%r51, %ctaid.y;
	mov.u32 	%r52, %ntid.y;
	mul.lo.s32 	%r2, %r51, %r52;
	mov.u32 	%r3, %tid.y;
	add.s32 	%r53, %r2, %r3;
	setp.ge.u32 	%p1, %r1, %r46;
	setp.ge.u32 	%p2, %r53, %r47;
	or.pred  	%p3, %p1, %p2;
	@%p3 bra 	$L__BB2_15;
	setp.lt.s32 	%p4, %r45, 1;
	mov.f32 	%f70, 0f00000000;
	@%p4 bra 	$L__BB2_13;
	mul.lo.s32 	%r5, %r45, %r1;
	and.b32  	%r6, %r45, 7;
	setp.lt.u32 	%p5, %r45, 8;
	mov.f32 	%f70, 0f00000000;
	mov.b32 	%r93, 0;
	@%p5 bra 	$L__BB2_5;
	and.b32  	%r93, %r45, 2147483640;
	neg.s32 	%r91, %r93;
	add.s32 	%r55, %r3, %r47;
	add.s32 	%r90, %r55, %r2;
	shl.b32 	%r10, %r47, 3;
	shl.b32 	%r56, %r47, 1;
	add.s32 	%r89, %r53, %r56;
	mad.lo.s32 	%r88, %r47, 3, %r53;
	shl.b32 	%r57, %r47, 2;
	add.s32 	%r87, %r53, %r57;
	mad.lo.s32 	%r86, %r47, 5, %r53;
	mad.lo.s32 	%r85, %r47, 6, %r53;
	mad.lo.s32 	%r84, %r47, 7, %r53;
	add.s32 	%r82, %r5, 3;
	mov.f32 	%f70, 0f00000000;
	mov.u32 	%r83, %r53;
$L__BB2_4:
	.pragma "nounroll";
	add.s32 	%r58, %r82, -3;
	mul.wide.u32 	%rd7, %r58, 4;
	add.s64 	%rd8, %rd2, %rd7;
	ld.global.f32 	%f17, [%rd8];
	mul.wide.u32 	%rd9, %r83, 4;
	add.s64 	%rd10, %rd1, %rd9;
	ld.global.f32 	%f18, [%rd10];
	fma.rn.f32 	%f19, %f17, %f18, %f70;
	add.s32 	%r59, %r82, -2;
	mul.wide.u32 	%rd11, %r59, 4;
	add.s64 	%rd12, %rd2, %rd11;
	ld.global.f32 	%f20, [%rd12];
	mul.wide.u32 	%rd13, %r90, 4;
	add.s64 	%rd14, %rd1, %rd13;
	ld.global.f32 	%f21, [%rd14];
	fma.rn.f32 	%f22, %f20, %f21, %f19;
	add.s32 	%r60, %r82, -1;
	mul.wide.u32 	%rd15, %r60, 4;
	add.s64 	%rd16, %rd2, %rd15;
	ld.global.f32 	%f23, [%rd16];
	mul.wide.u32 	%rd17, %r89, 4;
	add.s64 	%rd18, %rd1, %rd17;
	ld.global.f32 	%f24, [%rd18];
	fma.rn.f32 	%f25, %f23, %f24, %f22;
	add.s32 	%r61, %r82, 4;
	mul.wide.u32 	%rd19, %r82, 4;
	add.s64 	%rd20, %rd2, %rd19;
	ld.global.f32 	%f26, [%rd20];
	mul.wide.u32 	%rd21, %r88, 4;
	add.s64 	%rd22, %rd1, %rd21;
	ld.global.f32 	%f27, [%rd22];
	fma.rn.f32 	%f28, %f26, %f27, %f25;
	add.s32 	%r62, %r82, 1;
	mul.wide.u32 	%rd23, %r62, 4;
	add.s64 	%rd24, %rd2, %rd23;
	ld.global.f32 	%f29, [%rd24];
	mul.wide.u32 	%rd25, %r87, 4;
	add.s64 	%rd26, %rd1, %rd25;
	ld.global.f32 	%f30, [%rd26];
	fma.rn.f32 	%f31, %f29, %f30, %f28;
	add.s32 	%r63, %r82, 2;
	mul.wide.u32 	%rd27, %r63, 4;
	add.s64 	%rd28, %rd2, %rd27;
	ld.global.f32 	%f32, [%rd28];
	mul.wide.u32 	%rd29, %r86, 4;
	add.s64 	%rd30, %rd1, %rd29;
	ld.global.f32 	%f33, [%rd30];
	fma.rn.f32 	%f34, %f32, %f33, %f31;
	add.s32 	%r64, %r82, 3;
	mul.wide.u32 	%rd31, %r64, 4;
	add.s64 	%rd32, %rd2, %rd31;
	ld.global.f32 	%f35, [%rd32];
	mul.wide.u32 	%rd33, %r85, 4;
	add.s64 	%rd34, %rd1, %rd33;
	ld.global.f32 	%f36, [%rd34];
	fma.rn.f32 	%f37, %f35, %f36, %f34;
	mul.wide.u32 	%rd35, %r61, 4;
	add.s64 	%rd36, %rd2, %rd35;
	ld.global.f32 	%f38, [%rd36];
	mul.wide.u32 	%rd37, %r84, 4;
	add.s64 	%rd38, %rd1, %rd37;
	ld.global.f32 	%f39, [%rd38];
	fma.rn.f32 	%f70, %f38, %f39, %f37;
	add.s32 	%r91, %r91, 8;
	add.s32 	%r90, %r90, %r10;
	add.s32 	%r89, %r89, %r10;
	add.s32 	%r88, %r88, %r10;
	add.s32 	%r87, %r87, %r10;
	add.s32 	%r86, %r86, %r10;
	add.s32 	%r85, %r85, %r10;
	add.s32 	%r84, %r84, %r10;
	add.s32 	%r83, %r83, %r10;
	add.s32 	%r82, %r82, 8;
	setp.ne.s32 	%p6, %r91, 0;
	@%p6 bra 	$L__BB2_4;
$L__BB2_5:
	setp.eq.s32 	%p7, %r6, 0;
	@%p7 bra 	$L__BB2_13;
	and.b32  	%r39, %r45, 3;
	setp.lt.u32 	%p8, %r6, 4;
	@%p8 bra 	$L__BB2_8;
	add.s32 	%r65, %r93, %r5;
	mul.wide.u32 	%rd39, %r65, 4;
	add.s64 	%rd40, %rd2, %rd39;
	ld.global.f32 	%f41, [%rd40];
	mad.lo.s32 	%r66, %r93, %r47, %r53;
	mul.wide.u32 	%rd41, %r66, 4;
	add.s64 	%rd42, %rd1, %rd41;
	ld.global.f32 	%f42, [%rd42];
	fma.rn.f32 	%f43, %f41, %f42, %f70;
	add.s32 	%r67, %r65, 1;
	mul.wide.u32 	%rd43, %r67, 4;
	add.s64 	%rd44, %rd2, %rd43;
	ld.global.f32 	%f44, [%rd44];
	add.s32 	%r68, %r66, %r47;
	mul.wide.u32 	%rd45, %r68, 4;
	add.s64 	%rd46, %rd1, %rd45;
	ld.global.f32 	%f45, [%rd46];
	fma.rn.f32 	%f46, %f44, %f45, %f43;
	add.s32 	%r69, %r65, 2;
	mul.wide.u32 	%rd47, %r69, 4;
	add.s64 	%rd48, %rd2, %rd47;
	ld.global.f32 	%f47, [%rd48];
	add.s32 	%r70, %r68, %r47;
	mul.wide.u32 	%rd49, %r70, 4;
	add.s64 	%rd50, %rd1, %rd49;
	ld.global.f32 	%f48, [%rd50];
	fma.rn.f32 	%f49, %f47, %f48, %f46;
	add.s32 	%r71, %r65, 3;
	mul.wide.u32 	%rd51, %r71, 4;
	add.s64 	%rd52, %rd2, %rd51;
	ld.global.f32 	%f50, [%rd52];
	add.s32 	%r72, %r70, %r47;
	mul.wide.u32 	%rd53, %r72, 4;
	add.s64 	%rd54, %rd1, %rd53;
	ld.global.f32 	%f51, [%rd54];
	fma.rn.f32 	%f70, %f50, %f51, %f49;
	add.s32 	%r93, %r93, 4;
$L__BB2_8:
	setp.eq.s32 	%p9, %r39, 0;
	@%p9 bra 	$L__BB2_13;
	setp.eq.s32 	%p10, %r39, 1;
	@%p10 bra 	$L__BB2_11;
	add.s32 	%r73, %r93, %r5;
	mul.wide.u32 	%rd55, %r73, 4;
	add.s64 	%rd56, %rd2, %rd55;
	ld.global.f32 	%f53, [%rd56];
	mad.lo.s32 	%r74, %r93, %r47, %r53;
	mul.wide.u32 	%rd57, %r74, 4;
	add.s64 	%rd58, %rd1, %rd57;
	ld.global.f32 	%f54, [%rd58];
	fma.rn.f32 	%f55, %f53, %f54, %f70;
	add.s32 	%r75, %r73, 1;
	mul.wide.u32 	%rd59, %r75, 4;
	add.s64 	%rd60, %rd2, %rd59;
	ld.global.f32 	%f56, [%rd60];
	add.s32 	%r76, %r74, %r47;
	mul.wide.u32 	%rd61, %r76, 4;
	add.s64 	%rd62, %rd1, %rd61;
	ld.global.f32 	%f57, [%rd62];
	fma.rn.f32 	%f70, %f56, %f57, %f55;
	add.s32 	%r93, %r93, 2;
$L__BB2_11:
	and.b32  	%r77, %r45, 1;
	setp.eq.b32 	%p11, %r77, 1;
	not.pred 	%p12, %p11;
	@%p12 bra 	$L__BB2_13;
	add.s32 	%r78, %r93, %r5;
	mul.wide.u32 	%rd63, %r78, 4;
	add.s64 	%rd64, %rd2, %rd63;
	ld.global.f32 	%f58, [%rd64];
	mad.lo.s32 	%r79, %r93, %r47, %r53;
	mul.wide.u32 	%rd65, %r79, 4;
	add.s64 	%rd66, %rd1, %rd65;
	ld.global.f32 	%f59, [%rd66];
	fma.rn.f32 	%f70, %f58, %f59, %f70;
$L__BB2_13:
	ld.param.u64 	%rd71, [_Z19check_result_kernelPKfS0_S0_iiiPi_param_2];
	mad.lo.s32 	%r80, %r47, %r1, %r53;
	cvta.to.global.u64 	%rd67, %rd71;
	mul.wide.u32 	%rd68, %r80, 4;
	add.s64 	%rd69, %rd67, %rd68;
	ld.global.f32 	%f60, [%rd69];
	sub.f32 	%f61, %f70, %f60;
	abs.f32 	%f62, %f61;
	setp.leu.f32 	%p13, %f62, 0f3727C5AC;
	@%p13 bra 	$L__BB2_15;
	cvta.to.global.u64 	%rd70, %rd4;
	atom.global.exch.b32 	%r81, [%rd70], 1;
$L__BB2_15:
	ret;

}


// ===== COMPILED SASS (sm_100) =====

	.target	sm_100

	.elftype	@"ET_EXEC"


//--------------------- .note.nv.tkinfo           --------------------------
	.section	.note.nv.tkinfo,"",@"SHT_NOTE"
	.sectionflags	@"SHF_NOTE_NV_TKINFO"
	.tkinfo
        /*0018*/ 	.word	0x00000002
        /*0030*/ 	.string	""
        /*0030*/ 	.string	"ptxas"
        /*0030*/ 	.string	"Cuda compilation tools, release 13.0, V13.0.88"
        /*0030*/ 	.string	"Build cuda_13.0.r13.0/compiler.36424714_0"
        /*0030*/ 	.string	"-arch sm_100 -m 64 "



//--------------------- .note.nv.cuinfo           --------------------------
	.section	.note.nv.cuinfo,"",@"SHT_NOTE"
	.sectionflags	@"SHF_NOTE_NV_CUINFO"
        /*0018*/ 	.short	0x0002
        /*001a*/ 	.short	0x0064
        /*001c*/ 	.short	0x0082
	.zero		2


//--------------------- .nv.info                  --------------------------
	.section	.nv.info,"",@"SHT_CUDA_INFO"
	.align	4


	//----- nvinfo : EIATTR_REGCOUNT
	.align		4
        /*0000*/ 	.byte	0x04, 0x2f
        /*0002*/ 	.short	(.L_1 - .L_0)
	.align		4
.L_0:
        /*0004*/ 	.word	index@(_Z10matmul_rowiiiPKfS0_Pf)
        /*0008*/ 	.word	0x00000020


	//----- nvinfo : EIATTR_FRAME_SIZE
	.align		4
.L_1:
        /*000c*/ 	.byte	0x04, 0x11
        /*000e*/ 	.short	(.L_3 - .L_2)
	.align		4
.L_2:
        /*0010*/ 	.word	index@(_Z10matmul_rowiiiPKfS0_Pf)
        /*0014*/ 	.word	0x00000000


	//----- nvinfo : EIATTR_REGCOUNT
	.align		4
.L_3:
        /*0018*/ 	.byte	0x04, 0x2f
        /*001a*/ 	.short	(.L_5 - .L_4)
	.align		4
.L_4:
        /*001c*/ 	.word	index@(_Z10matmul_coliiiPKfS0_Pf)
        /*0020*/ 	.word	0x00000020


	//----- nvinfo : EIATTR_FRAME_SIZE
	.align		4
.L_5:
        /*0024*/ 	.byte	0x04, 0x11
        /*0026*/ 	.short	(.L_7 - .L_6)
	.align		4
.L_6:
        /*0028*/ 	.word	index@(_Z10matmul_coliiiPKfS0_Pf)
        /*002c*/ 	.word	0x00000000


	//----- nvinfo : EIATTR_REGCOUNT
	.align		4
.L_7:
        /*0030*/ 	.byte	0x04, 0x2f
        /*0032*/ 	.short	(.L_9 - .L_8)
	.align		4
.L_8:
        /*0034*/ 	.word	index@(_Z19check_result_kernelPKfS0_S0_iiiPi)
        /*0038*/ 	.word	0x00000020


	//----- nvinfo : EIATTR_FRAME_SIZE
	.align		4
.L_9:
        /*003c*/ 	.byte	0x04, 0x11
        /*003e*/ 	.short	(.L_11 - .L_10)
	.align		4
.L_10:
        /*0040*/ 	.word	index@(_Z19check_result_kernelPKfS0_S0_iiiPi)
        /*0044*/ 	.word	0x00000000


	//----- nvinfo : EIATTR_MIN_STACK_SIZE
	.align		4
.L_11:
        /*0048*/ 	.byte	0x04, 0x12
        /*004a*/ 	.short	(.L_13 - .L_12)
	.align		4
.L_12:
        /*004c*/ 	.word	index@(_Z19check_result_kernelPKfS0_S0_iiiPi)
        /*0050*/ 	.word	0x00000000


	//----- nvinfo : EIATTR_MIN_STACK_SIZE
	.align		4
.L_13:
        /*0054*/ 	.byte	0x04, 0x12
        /*0056*/ 	.short	(.L_15 - .L_14)
	.align		4
.L_14:
        /*0058*/ 	.word	index@(_Z10matmul_coliiiPKfS0_Pf)
        /*005c*/ 	.word	0x00000000


	//----- nvinfo : EIATTR_MIN_STACK_SIZE
	.align		4
.L_15:
        /*0060*/ 	.byte	0x04, 0x12
        /*0062*/ 	.short	(.L_17 - .L_16)
	.align		4
.L_16:
        /*0064*/ 	.word	index@(_Z10matmul_rowiiiPKfS0_Pf)
        /*0068*/ 	.word	0x00000000
.L_17:


//--------------------- .nv.compat                --------------------------
	.section	.nv.compat,"",@"SHT_CUDA_COMPAT_INFO"
	.align	4
        /*0000*/ 	.byte	0x02, 0x09, 0x00, 0x00, 0x02, 0x02, 0x01, 0x00, 0x02, 0x05, 0x05, 0x00, 0x03, 0x07, 0x01, 0x01
        /*0010*/ 	.byte	0x02, 0x03, 0x00, 0x00, 0x02, 0x06, 0x01, 0x00, 0x04, 0x0b, 0x08, 0x00, 0x01, 0x00, 0x00, 0x00
        /*0020*/ 	.byte	0x00, 0x00, 0x00, 0x00


//--------------------- .nv.info._Z19check_result_kernelPKfS0_S0_iiiPi --------------------------
	.section	.nv.info._Z19check_result_kernelPKfS0_S0_iiiPi,"",@"SHT_CUDA_INFO"
	.sectionflags	@""
	.align	4


	//----- nvinfo : EIATTR_CUDA_API_VERSION
	.align		4
        /*0000*/ 	.byte	0x04, 0x37
        /*0002*/ 	.short	(.L_19 - .L_18)
.L_18:
        /*0004*/ 	.word	0x00000082


	//----- nvinfo : EIATTR_KPARAM_INFO
	.align		4
.L_19:
        /*0008*/ 	.byte	0x04, 0x17
        /*000a*/ 	.short	(.L_21 - .L_20)
.L_20:
        /*000c*/ 	.word	0x00000000
        /*0010*/ 	.short	0x0006
        /*0012*/ 	.short	0x0028
        /*0014*/ 	.byte	0x00, 0xf5, 0x21, 0x00


	//----- nvinfo : EIATTR_KPARAM_INFO
	.align		4
.L_21:
        /*0018*/ 	.byte	0x04, 0x17
        /*001a*/ 	.short	(.L_23 - .L_22)
.L_22:
        /*001c*/ 	.word	0x00000000
        /*0020*/ 	.short	0x0005
        /*0022*/ 	.short	0x0020
        /*0024*/ 	.byte	0x00, 0xf0, 0x11, 0x00


	//----- nvinfo : EIATTR_KPARAM_INFO
	.align		4
.L_23:
        /*0028*/ 	.byte	0x04, 0x17
        /*002a*/ 	.short	(.L_25 - .L_24)
.L_24:
        /*002c*/ 	.word	0x00000000
        /*0030*/ 	.short	0x0004
        /*0032*/ 	.short	0x001c
        /*0034*/ 	.byte	0x00, 0xf0, 0x11, 0x00


	//----- nvinfo : EIATTR_KPARAM_INFO
	.align		4
.L_25:
        /*0038*/ 	.byte	0x04, 0x17
        /*003a*/ 	.short	(.L_27 - .L_26)
.L_26:
        /*003c*/ 	.word	0x00000000
        /*0040*/ 	.short	0x0003
        /*0042*/ 	.short	0x0018
        /*0044*/ 	.byte	0x00, 0xf0, 0x11, 0x00


	//----- nvinfo : EIATTR_KPARAM_INFO
	.align		4
.L_27:
        /*0048*/ 	.byte	0x04, 0x17
        /*004a*/ 	.short	(.L_29 - .L_28)
.L_28:
        /*004c*/ 	.word	0x00000000
        /*0050*/ 	.short	0x0002
        /*0052*/ 	.short	0x0010
        /*0054*/ 	.byte	0x00, 0xf5, 0x21, 0x00


	//----- nvinfo : EIATTR_KPARAM_INFO
	.align		4
.L_29:
        /*0058*/ 	.byte	0x04, 0x17
        /*005a*/ 	.short	(.L_31 - .L_30)
.L_30:
        /*005c*/ 	.word	0x00000000
        /*0060*/ 	.short	0x0001
        /*0062*/ 	.short	0x0008
        /*0064*/ 	.byte	0x00, 0xf5, 0x21, 0x00


	//----- nvinfo : EIATTR_KPARAM_INFO
	.align		4
.L_31:
        /*0068*/ 	.byte	0x04, 0x17
        /*006a*/ 	.short	(.L_33 - .L_32)
.L_32:
        /*006c*/ 	.word	0x00000000
        /*0070*/ 	.short	0x0000
        /*0072*/ 	.short	0x0000
        /*0074*/ 	.byte	0x00, 0xf5, 0x21, 0x00


	//----- nvinfo : EIATTR_SPARSE_MMA_MASK
	.align		4
.L_33:
        /*0078*/ 	.byte	0x03, 0x50
        /*007a*/ 	.short	0x0000


	//----- nvinfo : EIATTR_MAXREG_COUNT
	.align		4
        /*007c*/ 	.byte	0x03, 0x1b
        /*007e*/ 	.short	0x00ff


	//----- nvinfo : EIATTR_MERCURY_ISA_VERSION
	.align		4
        /*0080*/ 	.byte	0x03, 0x5f
        /*0082*/ 	.short	0x0101


	//----- nvinfo : EIATTR_VRC_CTA_INIT_COUNT
	.align		4
        /*0084*/ 	.byte	0x02, 0x4a
	.zero		1
	.zero		1


	//----- nvinfo : EIATTR_EXIT_INSTR_OFFSETS
	.align		4
        /*0088*/ 	.byte	0x04, 0x1c
        /*008a*/ 	.short	(.L_35 - .L_34)


	//   ....[0]....
.L_34:
        /*008c*/ 	.word	0x000000d0


	//   ....[1]....
        /*0090*/ 	.word	0x00000aa0


	//   ....[2]....
        /*0094*/ 	.word	0x00000ae0


	//----- nvinfo : EIATTR_CBANK_PARAM_SIZE
	.align		4
.L_35:
        /*0098*/ 	.byte	0x03, 0x19
        /*009a*/ 	.short	0x0030


	//----- nvinfo : EIATTR_PARAM_CBANK
	.align		4
        /*009c*/ 	.byte	0x04, 0x0a
        /*009e*/ 	.short	(.L_37 - .L_36)
	.align		4
.L_36:
        /*00a0*/ 	.word	index@(.nv.constant0._Z19check_result_kernelPKfS0_S0_iiiPi)
        /*00a4*/ 	.short	0x0380
        /*00a6*/ 	.short	0x0030


	//----- nvinfo : EIATTR_SW_WAR
	.align		4
.L_37:
        /*00a8*/ 	.byte	0x04, 0x36
        /*00aa*/ 	.short	(.L_39 - .L_38)
.L_38:
        /*00ac*/ 	.word	0x00000008
.L_39:


//--------------------- .nv.info._Z10matmul_coliiiPKfS0_Pf --------------------------
	.section	.nv.info._Z10matmul_coliiiPKfS0_Pf,"",@"SHT_CUDA_INFO"
	.sectionflags	@""
	.align	4


	//----- nvinfo : EIATTR_CUDA_API_VERSION
	.align		4
        /*0000*/ 	.byte	0x04, 0x37
        /*0002*/ 	.short	(.L_41 - .L_40)
.L_40:
        /*0004*/ 	.word	0x00000082


	//----- nvinfo : EIATTR_KPARAM_INFO
	.align		4
.L_41:
        /*0008*/ 	.byte	0x04, 0x17
        /*000a*/ 	.short	(.L_43 - .L_42)
.L_42:
        /*000c*/ 	.word	0x00000000
        /*0010*/ 	.short	0x0005
        /*0012*/ 	.short	0x0020
        /*0014*/ 	.byte	0x00, 0xf5, 0x21, 0x00


	//----- nvinfo : EIATTR_KPARAM_INFO
	.align		4
.L_43:
        /*0018*/ 	.byte	0x04, 0x17
        /*001a*/ 	.short	(.L_45 - .L_44)
.L_44:
        /*001c*/ 	.word	0x00000000
        /*0020*/ 	.short	0x0004
        /*0022*/ 	.short	0x0018
        /*0024*/ 	.byte	0x00, 0xf5, 0x21, 0x00


	//----- nvinfo : EIATTR_KPARAM_INFO
	.align		4
.L_45:
        /*0028*/ 	.byte	0x04, 0x17
        /*002a*/ 	.short	(.L_47 - .L_46)
.L_46:
        /*002c*/ 	.word	0x00000000
        /*0030*/ 	.short	0x0003
        /*0032*/ 	.short	0x0010
        /*0034*/ 	.byte	0x00, 0xf5, 0x21, 0x00


	//----- nvinfo : EIATTR_KPARAM_INFO
	.align		4
.L_47:
        /*0038*/ 	.byte	0x04, 0x17
        /*003a*/ 	.short	(.L_49 - .L_48)
.L_48:
        /*003c*/ 	.word	0x00000000
        /*0040*/ 	.short	0x0002
        /*0042*/ 	.short	0x0008
        /*0044*/ 	.byte	0x00, 0xf0, 0x11, 0x00


	//----- nvinfo : EIATTR_KPARAM_INFO
	.align		4
.L_49:
        /*0048*/ 	.byte	0x04, 0x17
        /*004a*/ 	.short	(.L_51 - .L_50)
.L_50:
        /*004c*/ 	.word	0x00000000
        /*0050*/ 	.short	0x0001
        /*0052*/ 	.short	0x0004
        /*0054*/ 	.byte	0x00, 0xf0, 0x11, 0x00


	//----- nvinfo : EIATTR_KPARAM_INFO
	.align		4
.L_51:
        /*0058*/ 	.byte	0x04, 0x17
        /*005a*/ 	.short	(.L_53 - .L_52)
.L_52:
        /*005c*/ 	.word	0x00000000
        /*0060*/ 	.short	0x0000
        /*0062*/ 	.short	0x0000
        /*0064*/ 	.byte	0x00, 0xf0, 0x11, 0x00


	//----- nvinfo : EIATTR_SPARSE_MMA_MASK
	.align		4
.L_53:
        /*0068*/ 	.byte	0x03, 0x50
        /*006a*/ 	.short	0x0000


	//----- nvinfo : EIATTR_MAXREG_COUNT
	.align		4
        /*006c*/ 	.byte	0x03, 0x1b
        /*006e*/ 	.short	0x00ff


	//----- nvinfo : EIATTR_MERCURY_ISA_VERSION
	.align		4
        /*0070*/ 	.byte	0x03, 0x5f
        /*0072*/ 	.short	0x0101


	//----- nvinfo : EIATTR_VRC_CTA_INIT_COUNT
	.align		4
        /*0074*/ 	.byte	0x02, 0x4a
	.zero		1
	.zero		1


	//----- nvinfo : EIATTR_EXIT_INSTR_OFFSETS
	.align		4
        /*0078*/ 	.byte	0x04, 0x1c
        /*007a*/ 	.short	(.L_55 - .L_54)


	//   ....[0]....
.L_54:
        /*007c*/ 	.word	0x00000090


	//   ....[1]....
        /*0080*/ 	.word	0x00000b20


	//   ....[2]....
        /*0084*/ 	.word	0x00000d70


	//   ....[3]....
        /*0088*/ 	.word	0x00000ea0


	//   ....[4]....
        /*008c*/ 	.word	0x00000f70


	//   ....[5]....
        /*0090*/ 	.word	0x00000fc0


	//----- nvinfo : EIATTR_CBANK_PARAM_SIZE
	.align		4
.L_55:
        /*0094*/ 	.byte	0x03, 0x19
        /*0096*/ 	.short	0x0028


	//----- nvinfo : EIATTR_PARAM_CBANK
	.align		4
        /*0098*/ 	.byte	0x04, 0x0a
        /*009a*/ 	.short	(.L_57 - .L_56)
	.align		4
.L_56:
        /*009c*/ 	.word	index@(.nv.constant0._Z10matmul_coliiiPKfS0_Pf)
        /*00a0*/ 	.short	0x0380
        /*00a2*/ 	.short	0x0028


	//----- nvinfo : EIATTR_SW_WAR
	.align		4
.L_57:
        /*00a4*/ 	.byte	0x04, 0x36
        /*00a6*/ 	.short	(.L_59 - .L_58)
.L_58:
        /*00a8*/ 	.word	0x00000008
.L_59:


//--------------------- .nv.info._Z10matmul_rowiiiPKfS0_Pf --------------------------
	.section	.nv.info._Z10matmul_rowiiiPKfS0_Pf,"",@"SHT_CUDA_INFO"
	.sectionflags	@""
	.align	4


	//----- nvinfo : EIATTR_CUDA_API_VERSION
	.align		4
        /*0000*/ 	.byte	0x04, 0x37
        /*0002*/ 	.short	(.L_61 - .L_60)
.L_60:
        /*0004*/ 	.word	0x00000082


	//----- nvinfo : EIATTR_KPARAM_INFO
	.align		4
.L_61:
        /*0008*/ 	.byte	0x04, 0x17
        /*000a*/ 	.short	(.L_63 - .L_62)
.L_62:
        /*000c*/ 	.word	0x00000000
        /*0010*/ 	.short	0x0005
        /*0012*/ 	.short	0x0020
        /*0014*/ 	.byte	0x00, 0xf5, 0x21, 0x00


	//----- nvinfo : EIATTR_KPARAM_INFO
	.align		4
.L_63:
        /*0018*/ 	.byte	0x04, 0x17
        /*001a*/ 	.short	(.L_65 - .L_64)
.L_64:
        /*001c*/ 	.word	0x00000000
        /*0020*/ 	.short	0x0004
        /*0022*/ 	.short	0x0018
        /*0024*/ 	.byte	0x00, 0xf5, 0x21, 0x00


	//----- nvinfo : EIATTR_KPARAM_INFO
	.align		4
.L_65:
        /*0028*/ 	.byte	0x04, 0x17
        /*002a*/ 	.short	(.L_67 - .L_66)
.L_66:
        /*002c*/ 	.word	0x00000000
        /*0030*/ 	.short	0x0003
        /*0032*/ 	.short	0x0010
        /*0034*/ 	.byte	0x00, 0xf5, 0x21, 0x00


	//----- nvinfo : EIATTR_KPARAM_INFO
	.align		4
.L_67:
        /*0038*/ 	.byte	0x04, 0x17
        /*003a*/ 	.short	(.L_69 - .L_68)
.L_68:
        /*003c*/ 	.word	0x00000000
        /*0040*/ 	.short	0x0002
        /*0042*/ 	.short	0x0008
        /*0044*/ 	.byte	0x00, 0xf0, 0x11, 0x00


	//----- nvinfo : EIATTR_KPARAM_INFO
	.align		4
.L_69:
        /*0048*/ 	.byte	0x04, 0x17
        /*004a*/ 	.short	(.L_71 - .L_70)
.L_70:
        /*004c*/ 	.word	0x00000000
        /*0050*/ 	.short	0x0001
        /*0052*/ 	.short	0x0004
        /*0054*/ 	.byte	0x00, 0xf0, 0x11, 0x00


	//----- nvinfo : EIATTR_KPARAM_INFO
	.align		4
.L_71:
        /*0058*/ 	.byte	0x04, 0x17
        /*005a*/ 	.short	(.L_73 - .L_72)
.L_72:
        /*005c*/ 	.word	0x00000000
        /*0060*/ 	.short	0x0000
        /*0062*/ 	.short	0x0000
        /*0064*/ 	.byte	0x00, 0xf0, 0x11, 0x00


	//----- nvinfo : EIATTR_SPARSE_MMA_MASK
	.align		4
.L_73:
        /*0068*/ 	.byte	0x03, 0x50
        /*006a*/ 	.short	0x0000


	//----- nvinfo : EIATTR_MAXREG_COUNT
	.align		4
        /*006c*/ 	.byte	0x03, 0x1b
        /*006e*/ 	.short	0x00ff


	//----- nvinfo : EIATTR_MERCURY_ISA_VERSION
	.align		4
        /*0070*/ 	.byte	0x03, 0x5f
        /*0072*/ 	.short	0x0101


	//----- nvinfo : EIATTR_VRC_CTA_INIT_COUNT
	.align		4
        /*0074*/ 	.byte	0x02, 0x4a
	.zero		1
	.zero		1


	//----- nvinfo : EIATTR_EXIT_INSTR_OFFSETS
	.align		4
        /*0078*/ 	.byte	0x04, 0x1c
        /*007a*/ 	.short	(.L_75 - .L_74)


	//   ....[0]....
.L_74:
        /*007c*/ 	.word	0x00000080


	//   ....[1]....
        /*0080*/ 	.word	0x00000ad0


	//   ....[2]....
        /*0084*/ 	.word	0x00000d20


	//   ....[3]....
        /*0088*/ 	.word	0x00000e50


	//   ....[4]....
        /*008c*/ 	.word	0x00000f20


	//   ....[5]....
        /*0090*/ 	.word	0x00000f70


	//----- nvinfo : EIATTR_CBANK_PARAM_SIZE
	.align		4
.L_75:
        /*0094*/ 	.byte	0x03, 0x19
        /*0096*/ 	.short	0x0028


	//----- nvinfo : EIATTR_PARAM_CBANK
	.align		4
        /*0098*/ 	.byte	0x04, 0x0a
        /*009a*/ 	.short	(.L_77 - .L_76)
	.align		4
.L_76:
        /*009c*/ 	.word	index@(.nv.constant0._Z10matmul_rowiiiPKfS0_Pf)
        /*00a0*/ 	.short	0x0380
        /*00a2*/ 	.short	0x0028


	//----- nvinfo : EIATTR_SW_WAR
	.align		4
.L_77:
        /*00a4*/ 	.byte	0x04, 0x36
        /*00a6*/ 	.short	(.L_79 - .L_78)
.L_78:
        /*00a8*/ 	.word	0x00000008
.L_79:


//--------------------- .nv.callgraph             --------------------------
	.section	.nv.callgraph,"",@"SHT_CUDA_CALLGRAPH"
	.align	4
	.sectionentsize	8
	.align		4
        /*0000*/ 	.word	0x00000000
	.align		4
        /*0004*/ 	.word	0xffffffff
	.align		4
        /*0008*/ 	.word	0x00000000
	.align		4
        /*000c*/ 	.word	0xfffffffe
	.align		4
        /*0010*/ 	.word	0x00000000
	.align		4
        /*0014*/ 	.word	0xfffffffd
	.align		4
        /*0018*/ 	.word	0x00000000
	.align		4
        /*001c*/ 	.word	0xfffffffc


//--------------------- .text._Z19check_result_kernelPKfS0_S0_iiiPi --------------------------
	.section	.text._Z19check_result_kernelPKfS0_S0_iiiPi,"ax",@progbits
	.align	128
        .global         _Z19check_result_kernelPKfS0_S0_iiiPi
        .type           _Z19check_result_kernelPKfS0_S0_iiiPi,@function
        .size           _Z19check_result_kernelPKfS0_S0_iiiPi,(.L_x_28 - _Z19check_result_kernelPKfS0_S0_iiiPi)
        .other          _Z19check_result_kernelPKfS0_S0_iiiPi,@"STO_CUDA_ENTRY STV_DEFAULT"
_Z19check_result_kernelPKfS0_S0_iiiPi:
.text._Z19check_result_kernelPKfS0_S0_iiiPi:
[----:B------:R-:W-:Y:S01]  /*0000*/  LDC R1, c[0x0][0x37c] ;  /* 0x0000df00ff017b82 */ /* 0x000fe20000000800 */
[----:B------:R-:W0:Y:S07]  /*0010*/  S2R R8, SR_TID.Y ;  /* 0x0000000000087919 */ /* 0x000e2e0000002200 */
[----:B------:R-:W1:Y:S01]  /*0020*/  S2UR UR4, SR_CTAID.Y ;  /* 0x00000000000479c3 */ /* 0x000e620000002600 */
[----:B------:R-:W2:Y:S07]  /*0030*/  S2R R2, SR_TID.X ;  /* 0x0000000000027919 */ /* 0x000eae0000002100 */
[----:B------:R-:W2:Y:S01]  /*0040*/  LDC R3, c[0x0][0x360] ;  /* 0x0000d800ff037b82 */ /* 0x000ea20000000800 */
[----:B------:R-:W1:Y:S07]  /*0050*/  LDCU UR5, c[0x0][0x364] ;  /* 0x00006c80ff0577ac */ /* 0x000e6e0008000800 */
[----:B------:R-:W2:Y:S08]  /*0060*/  S2UR UR6, SR_CTAID.X ;  /* 0x00000000000679c3 */ /* 0x000eb00000002500 */
[----:B------:R-:W3:Y:S01]  /*0070*/  LDC.64 R4, c[0x0][0x398] ;  /* 0x0000e600ff047b82 */ /* 0x000ee20000000a00 */
[----:B-1----:R-:W-:-:S06]  /*0080*/  UIMAD UR4, UR4, UR5, URZ ;  /* 0x00000005040472a4 */ /* 0x002fcc000f8e02ff */
[----:B0-----:R-:W-:Y:S01]  /*0090*/  IADD3 R0, PT, PT, R8, UR4, RZ ;  /* 0x0000000408007c10 */ /* 0x001fe2000fffe0ff */
[----:B--2---:R-:W-:-:S03]  /*00a0*/  IMAD R3, R3, UR6, R2 ;  /* 0x0000000603037c24 */ /* 0x004fc6000f8e0202 */
[----:B---3--:R-:W-:-:S04]  /*00b0*/  ISETP.GE.U32.AND P0, PT, R0, R5, PT ;  /* 0x000000050000720c */ /* 0x008fc80003f06070 */
[----:B------:R-:W-:-:S13]  /*00c0*/  ISETP.GE.U32.OR P0, PT, R3, R4, P0 ;  /* 0x000000040300720c */ /* 0x000fda0000706470 */
[----:B------:R-:W-:Y:S05]  /*00d0*/  @P0 EXIT ;  /* 0x000000000000094d */ /* 0x000fea0003800000 */
[----:B------:R-:W0:Y:S01]  /*00e0*/  LDC R2, c[0x0][0x3a0] ;  /* 0x0000e800ff027b82 */ /* 0x000e220000000800 */
[----:B------:R-:W1:Y:S01]  /*00f0*/  LDCU.64 UR6, c[0x0][0x358] ;  /* 0x00006b00ff0677ac */ /* 0x000e620008000a00 */
[----:B------:R-:W-:Y:S01]  /*0100*/  HFMA2 R25, -RZ, RZ, 0, 0 ;  /* 0x00000000ff197431 */ /* 0x000fe200000001ff */
[----:B0-----:R-:W-:-:S13]  /*0110*/  ISETP.GE.AND P0, PT, R2, 0x1, PT ;  /* 0x000000010200780c */ /* 0x001fda0003f06270 */
[----:B-1----:R-:W-:Y:S05]  /*0120*/  @!P0 BRA `(.L_x_0) ;  /* 0x0000000800448947 */ /* 0x002fea0003800000 */
[C---:B------:R-:W-:Y:S02]  /*0130*/  ISETP.GE.U32.AND P1, PT, R2.reuse, 0x8, PT ;  /* 0x000000080200780c */ /* 0x040fe40003f26070 */
[----:B------:R-:W-:Y:S02]  /*0140*/  LOP3.LUT R6, R2, 0x7, RZ, 0xc0, !PT ;  /* 0x0000000702067812 */ /* 0x000fe400078ec0ff */
[----:B------:R-:W-:Y:S02]  /*0150*/  MOV R25, RZ ;  /* 0x000000ff00197202 */ /* 0x000fe40000000f00 */
[----:B------:R-:W-:Y:S02]  /*0160*/  ISETP.NE.AND P0, PT, R6, RZ, PT ;  /* 0x000000ff0600720c */ /* 0x000fe40003f05270 */
[----:B------:R-:W-:-:S05]  /*0170*/  MOV R7, RZ ;  /* 0x000000ff00077202 */ /* 0x000fca0000000f00 */
[----:B------:R-:W-:Y:S06]  /*0180*/  @!P1 BRA `(.L_x_1) ;  /* 0x0000000400249947 */ /* 0x000fec0003800000 */
[----:B------:R-:W-:Y:S01]  /*0190*/  LOP3.LUT R7, R2, 0x7ffffff8, RZ, 0xc0, !PT ;  /* 0x7ffffff802077812 */ /* 0x000fe200078ec0ff */
[C---:B------:R-:W-:Y:S01]  /*01a0*/  IMAD R10, R5.reuse, 0x3, R0 ;  /* 0x00000003050a7824 */ /* 0x040fe200078e0200 */
[C---:B------:R-:W-:Y:S01]  /*01b0*/  IADD3 R4, PT, PT, R5.reuse, UR4, R8 ;  /* 0x0000000405047c10 */ /* 0x040fe2000fffe008 */
[C-C-:B------:R-:W-:Y:S01]  /*01c0*/  IMAD R14, R5.reuse, 0x5, R0.reuse ;  /* 0x00000005050e7824 */ /* 0x140fe200078e0200 */
[CC--:B------:R-:W-:Y:S01]  /*01d0*/  LEA R8, R5.reuse, R0.reuse, 0x1 ;  /* 0x0000000005087211 */ /* 0x0c0fe200078e08ff */
[C-C-:B------:R-:W-:Y:S01]  /*01e0*/  IMAD R9, R5.reuse, 0x6, R0.reuse ;  /* 0x0000000605097824 */ /* 0x140fe200078e0200 */
[C---:B------:R-:W-:Y:S01]  /*01f0*/  LEA R12, R5.reuse, R0, 0x2 ;  /* 0x00000000050c7211 */ /* 0x040fe200078e10ff */
[----:B------:R-:W-:Y:S01]  /*0200*/  IMAD R11, R5, 0x7, R0 ;  /* 0x00000007050b7824 */ /* 0x000fe200078e0200 */
[----:B------:R-:W-:Y:S01]  /*0210*/  MOV R25, RZ ;  /* 0x000000ff00197202 */ /* 0x000fe20000000f00 */
[----:B------:R-:W-:Y:S01]  /*0220*/  IMAD R15, R3, R2, 0x3 ;  /* 0x00000003030f7424 */ /* 0x000fe200078e0202 */
[----:B------:R-:W-:-:S02]  /*0230*/  MOV R13, R0 ;  /* 0x00000000000d7202 */ /* 0x000fc40000000f00 */
[----:B------:R-:W-:-:S07]  /*0240*/  IADD3 R24, PT, PT, -R7, RZ, RZ ;  /* 0x000000ff07187210 */ /* 0x000fce0007ffe1ff */
.L_x_2:
[----:B------:R-:W0:Y:S01]  /*0250*/  LDC.64 R20, c[0x0][0x380] ;  /* 0x0000e000ff147b82 */ /* 0x000e220000000a00 */
[----:B------:R-:W-:-:S07]  /*0260*/  IADD3 R23, PT, PT, R15, -0x3, RZ ;  /* 0xfffffffd0f177810 */ /* 0x000fce0007ffe0ff */
[----:B------:R-:W1:Y:S01]  /*0270*/  LDC.64 R16, c[0x0][0x388] ;  /* 0x0000e200ff107b82 */ /* 0x000e620000000a00 */
[----:B0-----:R-:W-:-:S06]  /*0280*/  IMAD.WIDE.U32 R22, R23, 0x4, R20 ;  /* 0x0000000417167825 */ /* 0x001fcc00078e0014 */
[----:B------:R-:W2:Y:S01]  /*0290*/  LDG.E R22, desc[UR6][R22.64] ;  /* 0x0000000616167981 */ /* 0x000ea2000c1e1900 */
[----:B-1----:R-:W-:-:S06]  /*02a0*/  IMAD.WIDE.U32 R18, R13, 0x4, R16 ;  /* 0x000000040d127825 */ /* 0x002fcc00078e0010 */
[----:B------:R-:W2:Y:S01]  /*02b0*/  LDG.E R18, desc[UR6][R18.64] ;  /* 0x0000000612127981 */ /* 0x000ea2000c1e1900 */
[----:B------:R-:W-:Y:S01]  /*02c0*/  IADD3 R27, PT, PT, R15, -0x2, RZ ;  /* 0xfffffffe0f1b7810 */ /* 0x000fe20007ffe0ff */
[----:B------:R-:W-:-:S06]  /*02d0*/  IMAD.WIDE.U32 R28, R4, 0x4, R16 ;  /* 0x00000004041c7825 */ /* 0x000fcc00078e0010 */
[----:B------:R-:W3:Y:S01]  /*02e0*/  LDG.E R28, desc[UR6][R28.64] ;  /* 0x000000061c1c7981 */ /* 0x000ee2000c1e1900 */
[----:B--2---:R-:W-:Y:S01]  /*02f0*/  FFMA R25, R22, R18, R25 ;  /* 0x0000001216197223 */ /* 0x004fe20000000019 */
[----:B------:R-:W-:Y:S01]  /*0300*/  IMAD.WIDE.U32 R22, R27, 0x4, R20 ;  /* 0x000000041b167825 */ /* 0x000fe200078e0014 */
[----:B------:R-:W-:-:S05]  /*0310*/  IADD3 R27, PT, PT, R15, -0x1, RZ ;  /* 0xffffffff0f1b7810 */ /* 0x000fca0007ffe0ff */
[----:B------:R-:W-:Y:S01]  /*0320*/  IMAD.WIDE.U32 R26, R27, 0x4, R20 ;  /* 0x000000041b1a7825 */ /* 0x000fe200078e0014 */
[----:B------:R-:W3:Y:S04]  /*0330*/  LDG.E R22, desc[UR6][R22.64] ;  /* 0x0000000616167981 */ /* 0x000ee8000c1e1900 */
[----:B------:R0:W2:Y:S02]  /*0340*/  LDG.E R18, desc[UR6][R26.64] ;  /* 0x000000061a127981 */ /* 0x0000a4000c1e1900 */
[----:B0-----:R-:W-:-:S05]  /*0350*/  IMAD.WIDE.U32 R26, R8, 0x4, R16 ;  /* 0x00000004081a7825 */ /* 0x001fca00078e0010 */
[----:B------:R-:W2:Y:S01]  /*0360*/  LDG.E R19, desc[UR6][R26.64] ;  /* 0x000000061a137981 */ /* 0x000ea2000c1e1900 */
[----:B------:R-:W-:Y:S01]  /*0370*/  IADD3 R23, PT, PT, R15, 0x1, RZ ;  /* 0x000000010f177810 */ /* 0x000fe20007ffe0ff */
[----:B---3--:R-:W-:-:S04]  /*0380*/  FFMA R25, R22, R28, R25 ;  /* 0x0000001c16197223 */ /* 0x008fc80000000019 */
[----:B--2---:R-:W-:Y:S01]  /*0390*/  FFMA R25, R18, R19, R25 ;  /* 0x0000001312197223 */ /* 0x004fe20000000019 */
[----:B------:R-:W-:-:S05]  /*03a0*/  IMAD.WIDE.U32 R18, R15, 0x4, R20 ;  /* 0x000000040f127825 */ /* 0x000fca00078e0014 */
[----:B------:R0:W2:Y:S02]  /*03b0*/  LDG.E R28, desc[UR6][R18.64] ;  /* 0x00000006121c7981 */ /* 0x0000a4000c1e1900 */
[----:B0-----:R-:W-:-:S04]  /*03c0*/  IMAD.WIDE.U32 R18, R23, 0x4, R20 ;  /* 0x0000000417127825 */ /* 0x001fc800078e0014 */
[--C-:B------:R-:W-:Y:S02]  /*03d0*/  IMAD.WIDE.U32 R22, R10, 0x4, R16.reuse ;  /* 0x000000040a167825 */ /* 0x100fe400078e0010 */
[----:B------:R-:W3:Y:S04]  /*03e0*/  LDG.E R18, desc[UR6][R18.64] ;  /* 0x0000000612127981 */ /* 0x000ee8000c1e1900 */
[----:B------:R0:W2:Y:S02]  /*03f0*/  LDG.E R29, desc[UR6][R22.64] ;  /* 0x00000006161d7981 */ /* 0x0000a4000c1e1900 */
[----:B0-----:R-:W-:-:S05]  /*0400*/  IMAD.WIDE.U32 R22, R12, 0x4, R16 ;  /* 0x000000040c167825 */ /* 0x001fca00078e0010 */
[----:B------:R0:W3:Y:S01]  /*0410*/  LDG.E R26, desc[UR6][R22.64] ;  /* 0x00000006161a7981 */ /* 0x0000e2000c1e1900 */
[C---:B------:R-:W-:Y:S02]  /*0420*/  IADD3 R27, PT, PT, R15.reuse, 0x3, RZ ;  /* 0x000000030f1b7810 */ /* 0x040fe40007ffe0ff */
[C---:B0-----:R-:W-:Y:S01]  /*0430*/  IADD3 R23, PT, PT, R15.reuse, 0x4, RZ ;  /* 0x000000040f177810 */ /* 0x041fe20007ffe0ff */
[----:B--2---:R-:W-:Y:S01]  /*0440*/  FFMA R25, R28, R29, R25 ;  /* 0x0000001d1c197223 */ /* 0x004fe20000000019 */
[----:B------:R-:W-:-:S05]  /*0450*/  IADD3 R29, PT, PT, R15, 0x2, RZ ;  /* 0x000000020f1d7810 */ /* 0x000fca0007ffe0ff */
[----:B------:R-:W-:-:S06]  /*0460*/  IMAD.WIDE.U32 R28, R29, 0x4, R20 ;  /* 0x000000041d1c7825 */ /* 0x000fcc00078e0014 */
[----:B------:R-:W2:Y:S01]  /*0470*/  LDG.E R28, desc[UR6][R28.64] ;  /* 0x000000061c1c7981 */ /* 0x000ea2000c1e1900 */
[----:B---3--:R-:W-:Y:S01]  /*0480*/  FFMA R25, R18, R26, R25 ;  /* 0x0000001a12197223 */ /* 0x008fe20000000019 */
[----:B------:R-:W-:-:S04]  /*0490*/  IMAD.WIDE.U32 R18, R14, 0x4, R16 ;  /* 0x000000040e127825 */ /* 0x000fc800078e0010 */
[--C-:B------:R-:W-:Y:S02]  /*04a0*/  IMAD.WIDE.U32 R26, R27, 0x4, R20.reuse ;  /* 0x000000041b1a7825 */ /* 0x100fe400078e0014 */
[----:B------:R-:W2:Y:S02]  /*04b0*/  LDG.E R18, desc[UR6][R18.64] ;  /* 0x0000000612127981 */ /* 0x000ea4000c1e1900 */
[----:B------:R-:W-:Y:S02]  /*04c0*/  IMAD.WIDE.U32 R20, R23, 0x4, R20 ;  /* 0x0000000417147825 */ /* 0x000fe400078e0014 */
[----:B------:R-:W3:Y:S02]  /*04d0*/  LDG.E R26, desc[UR6][R26.64] ;  /* 0x000000061a1a7981 */ /* 0x000ee4000c1e1900 */
[--C-:B------:R-:W-:Y:S02]  /*04e0*/  IMAD.WIDE.U32 R22, R9, 0x4, R16.reuse ;  /* 0x0000000409167825 */ /* 0x100fe400078e0010 */
[----:B------:R-:W4:Y:S02]  /*04f0*/  LDG.E R20, desc[UR6][R20.64] ;  /* 0x0000000614147981 */ /* 0x000f24000c1e1900 */
[----:B------:R-:W-:-:S02]  /*0500*/  IMAD.WIDE.U32 R16, R11, 0x4, R16 ;  /* 0x000000040b107825 */ /* 0x000fc400078e0010 */
[----:B------:R-:W3:Y:S04]  /*0510*/  LDG.E R23, desc[UR6][R22.64] ;  /* 0x0000000616177981 */ /* 0x000ee8000c1e1900 */
[----:B------:R-:W4:Y:S01]  /*0520*/  LDG.E R16, desc[UR6][R16.64] ;  /* 0x0000000610107981 */ /* 0x000f22000c1e1900 */
[----:B------:R-:W-:-:S04]  /*0530*/  IADD3 R24, PT, PT, R24, 0x8, RZ ;  /* 0x0000000818187810 */ /* 0x000fc80007ffe0ff */
[----:B------:R-:W-:Y:S02]  /*0540*/  ISETP.NE.AND P1, PT, R24, RZ, PT ;  /* 0x000000ff1800720c */ /* 0x000fe40003f25270 */
[----:B------:R-:W-:Y:S02]  /*0550*/  IADD3 R15, PT, PT, R15, 0x8, RZ ;  /* 0x000000080f0f7810 */ /* 0x000fe40007ffe0ff */
[C---:B------:R-:W-:Y:S02]  /*0560*/  LEA R4, R5.reuse, R4, 0x3 ;  /* 0x0000000405047211 */ /* 0x040fe400078e18ff */
[C---:B------:R-:W-:Y:S02]  /*0570*/  LEA R8, R5.reuse, R8, 0x3 ;  /* 0x0000000805087211 */ /* 0x040fe400078e18ff */
[C---:B------:R-:W-:Y:S02]  /*0580*/  LEA R10, R5.reuse, R10, 0x3 ;  /* 0x0000000a050a7211 */ /* 0x040fe400078e18ff */
[----:B------:R-:W-:-:S02]  /*0590*/  LEA R12, R5, R12, 0x3 ;  /* 0x0000000c050c7211 */ /* 0x000fc400078e18ff */
[C---:B------:R-:W-:Y:S02]  /*05a0*/  LEA R14, R5.reuse, R14, 0x3 ;  /* 0x0000000e050e7211 */ /* 0x040fe400078e18ff */
[C---:B------:R-:W-:Y:S02]  /*05b0*/  LEA R9, R5.reuse, R9, 0x3 ;  /* 0x0000000905097211 */ /* 0x040fe400078e18ff */
[C---:B------:R-:W-:Y:S02]  /*05c0*/  LEA R11, R5.reuse, R11, 0x3 ;  /* 0x0000000b050b7211 */ /* 0x040fe400078e18ff */
[----:B------:R-:W-:Y:S01]  /*05d0*/  LEA R13, R5, R13, 0x3 ;  /* 0x0000000d050d7211 */ /* 0x000fe200078e18ff */
[----:B--2---:R-:W-:-:S04]  /*05e0*/  FFMA R25, R28, R18, R25 ;  /* 0x000000121c197223 */ /* 0x004fc80000000019 */
[----:B---3--:R-:W-:-:S04]  /*05f0*/  FFMA R25, R26, R23, R25 ;  /* 0x000000171a197223 */ /* 0x008fc80000000019 */
[----:B----4-:R-:W-:Y:S01]  /*0600*/  FFMA R25, R20, R16, R25 ;  /* 0x0000001014197223 */ /* 0x010fe20000000019 */
[----:B------:R-:W-:Y:S06]  /*0610*/  @P1 BRA `(.L_x_2) ;  /* 0xfffffffc000c1947 */ /* 0x000fec000383ffff */
.L_x_1:
[----:B------:R-:W-:Y:S05]  /*0620*/  @!P0 BRA `(.L_x_0) ;  /* 0x0000000400048947 */ /* 0x000fea0003800000 */
[----:B------:R-:W-:Y:S02]  /*0630*/  ISETP.GE.U32.AND P0, PT, R6, 0x4, PT ;  /* 0x000000040600780c */ /* 0x000fe40003f06070 */
[----:B------:R-:W-:-:S04]  /*0640*/  LOP3.LUT R24, R2, 0x3, RZ, 0xc0, !PT ;  /* 0x0000000302187812 */ /* 0x000fc800078ec0ff */
[----:B------:R-:W-:-:S07]  /*0650*/  ISETP.NE.AND P1, PT, R24, RZ, PT ;  /* 0x000000ff1800720c */ /* 0x000fce0003f25270 */
[----:B------:R-:W-:Y:S06]  /*0660*/  @!P0 BRA `(.L_x_3) ;  /* 0x00000000007c8947 */ /* 0x000fec0003800000 */
[----:B------:R-:W0:Y:S01]  /*0670*/  LDC.64 R8, c[0x0][0x388] ;  /* 0x0000e200ff087b82 */ /* 0x000e220000000a00 */
[----:B------:R-:W-:Y:S02]  /*0680*/  IMAD R13, R3, R2, R7 ;  /* 0x00000002030d7224 */ /* 0x000fe400078e0207 */
[----:B------:R-:W-:-:S03]  /*0690*/  IMAD R6, R7, R5, R0 ;  /* 0x0000000507067224 */ /* 0x000fc600078e0200 */
[C---:B------:R-:W-:Y:S02]  /*06a0*/  IADD3 R21, PT, PT, R13.reuse, 0x1, RZ ;  /* 0x000000010d157810 */ /* 0x040fe40007ffe0ff */
[----:B------:R-:W1:Y:S01]  /*06b0*/  LDC.64 R10, c[0x0][0x380] ;  /* 0x0000e000ff0a7b82 */ /* 0x000e620000000a00 */
[C---:B------:R-:W-:Y:S02]  /*06c0*/  IADD3 R15, PT, PT, R13.reuse, 0x2, RZ ;  /* 0x000000020d0f7810 */ /* 0x040fe40007ffe0ff */
[----:B------:R-:W-:Y:S01]  /*06d0*/  IADD3 R27, PT, PT, R13, 0x3, RZ ;  /* 0x000000030d1b7810 */ /* 0x000fe20007ffe0ff */
[C---:B0-----:R-:W-:Y:S01]  /*06e0*/  IMAD.WIDE.U32 R18, R6.reuse, 0x4, R8 ;  /* 0x0000000406127825 */ /* 0x041fe200078e0008 */
[----:B------:R-:W-:-:S04]  /*06f0*/  IADD3 R6, PT, PT, R6, R5, RZ ;  /* 0x0000000506067210 */ /* 0x000fc80007ffe0ff */
[CC--:B------:R-:W-:Y:S01]  /*0700*/  IADD3 R14, PT, PT, R6.reuse, R5.reuse, RZ ;  /* 0x00000005060e7210 */ /* 0x0c0fe20007ffe0ff */
[--C-:B-1----:R-:W-:Y:S01]  /*0710*/  IMAD.WIDE.U32 R22, R13, 0x4, R10.reuse ;  /* 0x000000040d167825 */ /* 0x102fe200078e000a */
[----:B------:R-:W2:Y:S03]  /*0720*/  LDG.E R18, desc[UR6][R18.64] ;  /* 0x0000000612127981 */ /* 0x000ea6000c1e1900 */
[----:B------:R-:W-:Y:S01]  /*0730*/  IMAD.WIDE.U32 R20, R21, 0x4, R10 ;  /* 0x0000000415147825 */ /* 0x000fe200078e000a */
[----:B------:R-:W2:Y:S03]  /*0740*/  LDG.E R4, desc[UR6][R22.64] ;  /* 0x0000000616047981 */ /* 0x000ea6000c1e1900 */
[----:B------:R-:W-:Y:S01]  /*0750*/  IMAD.WIDE.U32 R16, R6, 0x4, R8 ;  /* 0x0000000406107825 */ /* 0x000fe200078e0008 */
[----:B------:R-:W-:Y:S01]  /*0760*/  IADD3 R29, PT, PT, R14, R5, RZ ;  /* 0x000000050e1d7210 */ /* 0x000fe20007ffe0ff */
[----:B------:R-:W3:Y:S02]  /*0770*/  LDG.E R20, desc[UR6][R20.64] ;  /* 0x0000000614147981 */ /* 0x000ee4000c1e1900 */
[----:B------:R-:W-:-:S02]  /*0780*/  IMAD.WIDE.U32 R12, R15, 0x4, R10 ;  /* 0x000000040f0c7825 */ /* 0x000fc400078e000a */
[----:B------:R-:W3:Y:S02]  /*0790*/  LDG.E R17, desc[UR6][R16.64] ;  /* 0x0000000610117981 */ /* 0x000ee4000c1e1900 */
[----:B------:R-:W-:Y:S02]  /*07a0*/  IMAD.WIDE.U32 R14, R14, 0x4, R8 ;  /* 0x000000040e0e7825 */ /* 0x000fe400078e0008 */
[----:B------:R-:W4:Y:S02]  /*07b0*/  LDG.E R13, desc[UR6][R12.64] ;  /* 0x000000060c0d7981 */ /* 0x000f24000c1e1900 */
[----:B------:R-:W-:Y:S02]  /*07c0*/  IMAD.WIDE.U32 R10, R27, 0x4, R10 ;  /* 0x000000041b0a7825 */ /* 0x000fe400078e000a */
[----:B------:R-:W4:Y:S02]  /*07d0*/  LDG.E R14, desc[UR6][R14.64] ;  /* 0x000000060e0e7981 */ /* 0x000f24000c1e1900 */
[----:B------:R-:W-:-:S02]  /*07e0*/  IMAD.WIDE.U32 R8, R29, 0x4, R8 ;  /* 0x000000041d087825 */ /* 0x000fc400078e0008 */
[----:B------:R-:W5:Y:S04]  /*07f0*/  LDG.E R11, desc[UR6][R10.64] ;  /* 0x000000060a0b7981 */ /* 0x000f68000c1e1900 */
[----:B------:R-:W5:Y:S01]  /*0800*/  LDG.E R8, desc[UR6][R8.64] ;  /* 0x0000000608087981 */ /* 0x000f62000c1e1900 */
[----:B------:R-:W-:Y:S01]  /*0810*/  IADD3 R7, PT, PT, R7, 0x4, RZ ;  /* 0x0000000407077810 */ /* 0x000fe20007ffe0ff */
[----:B--2---:R-:W-:-:S04]  /*0820*/  FFMA R25, R4, R18, R25 ;  /* 0x0000001204197223 */ /* 0x004fc80000000019 */
[----:B---3--:R-:W-:-:S04]  /*0830*/  FFMA R20, R20, R17, R25 ;  /* 0x0000001114147223 */ /* 0x008fc80000000019 */
[----:B----4-:R-:W-:-:S04]  /*0840*/  FFMA R20, R13, R14, R20 ;  /* 0x0000000e0d147223 */ /* 0x010fc80000000014 */
[----:B-----5:R-:W-:-:S07]  /*0850*/  FFMA R25, R11, R8, R20 ;  /* 0x000000080b197223 */ /* 0x020fce0000000014 */
.L_x_3:
[----:B------:R-:W-:Y:S05]  /*0860*/  @!P1 BRA `(.L_x_0) ;  /* 0x0000000000749947 */ /* 0x000fea0003800000 */
[----:B------:R-:W0:Y:S01]  /*0870*/  LDC.64 R16, c[0x0][0x380] ;  /* 0x0000e000ff107b82 */ /* 0x000e220000000a00 */
[----:B------:R-:W-:Y:S02]  /*0880*/  ISETP.NE.AND P0, PT, R24, 0x1, PT ;  /* 0x000000011800780c */ /* 0x000fe40003f05270 */
[----:B------:R-:W-:-:S04]  /*0890*/  LOP3.LUT R4, R2, 0x1, RZ, 0xc0, !PT ;  /* 0x0000000102047812 */ /* 0x000fc800078ec0ff */
[----:B------:R-:W-:Y:S01]  /*08a0*/  ISETP.NE.U32.AND P1, PT, R4, 0x1, PT ;  /* 0x000000010400780c */ /* 0x000fe20003f25070 */
[----:B------:R-:W1:Y:S06]  /*08b0*/  LDC.64 R8, c[0x0][0x388] ;  /* 0x0000e200ff087b82 */ /* 0x000e6c0000000a00 */
[----:B------:R-:W-:Y:S02]  /*08c0*/  @P0 IMAD R15, R3, R2, R7 ;  /* 0x00000002030f0224 */ /* 0x000fe400078e0207 */
[----:B------:R-:W2:Y:S01]  /*08d0*/  LDC.64 R10, c[0x0][0x380] ;  /* 0x0000e000ff0a7b82 */ /* 0x000ea20000000a00 */
[C---:B------:R-:W-:Y:S01]  /*08e0*/  @P0 IMAD R14, R7.reuse, R5, R0 ;  /* 0x00000005070e0224 */ /* 0x040fe200078e0200 */
[----:B------:R-:W-:-:S02]  /*08f0*/  @P0 IADD3 R7, PT, PT, R7, 0x2, RZ ;  /* 0x0000000207070810 */ /* 0x000fc40007ffe0ff */
[C---:B------:R-:W-:Y:S02]  /*0900*/  @P0 IADD3 R21, PT, PT, R15.reuse, 0x1, RZ ;  /* 0x000000010f150810 */ /* 0x040fe40007ffe0ff */
[----:B------:R-:W-:Y:S02]  /*0910*/  @P0 IADD3 R23, PT, PT, R14, R5, RZ ;  /* 0x000000050e170210 */ /* 0x000fe40007ffe0ff */
[----:B------:R-:W3:Y:S01]  /*0920*/  LDC.64 R12, c[0x0][0x388] ;  /* 0x0000e200ff0c7b82 */ /* 0x000ee20000000a00 */
[----:B0-----:R-:W-:-:S04]  /*0930*/  @P0 IMAD.WIDE.U32 R18, R15, 0x4, R16 ;  /* 0x000000040f120825 */ /* 0x001fc800078e0010 */
[----:B------:R-:W-:Y:S01]  /*0940*/  @P0 IMAD.WIDE.U32 R16, R21, 0x4, R16 ;  /* 0x0000000415100825 */ /* 0x000fe200078e0010 */
[----:B------:R-:W4:Y:S03]  /*0950*/  @P0 LDG.E R4, desc[UR6][R18.64] ;  /* 0x0000000612040981 */ /* 0x000f26000c1e1900 */
[----:B-1----:R-:W-:Y:S02]  /*0960*/  @P0 IMAD.WIDE.U32 R14, R14, 0x4, R8 ;  /* 0x000000040e0e0825 */ /* 0x002fe400078e0008 */
[----:B------:R-:W5:Y:S02]  /*0970*/  @P0 LDG.E R17, desc[UR6][R16.64] ;  /* 0x0000000610110981 */ /* 0x000f64000c1e1900 */
[----:B------:R-:W-:Y:S02]  /*0980*/  @!P1 IMAD R21, R3, R2, R7 ;  /* 0x0000000203159224 */ /* 0x000fe400078e0207 */
[----:B------:R-:W-:Y:S01]  /*0990*/  @P0 IMAD.WIDE.U32 R8, R23, 0x4, R8 ;  /* 0x0000000417080825 */ /* 0x000fe200078e0008 */
[----:B------:R-:W4:Y:S03]  /*09a0*/  @P0 LDG.E R14, desc[UR6][R14.64] ;  /* 0x000000060e0e0981 */ /* 0x000f26000c1e1900 */
[----:B------:R-:W-:-:S02]  /*09b0*/  @!P1 IMAD R7, R7, R5, R0 ;  /* 0x0000000507079224 */ /* 0x000fc400078e0200 */
[----:B--2---:R-:W-:Y:S01]  /*09c0*/  @!P1 IMAD.WIDE.U32 R10, R21, 0x4, R10 ;  /* 0x00000004150a9825 */ /* 0x004fe200078e000a */
[----:B------:R-:W5:Y:S03]  /*09d0*/  @P0 LDG.E R8, desc[UR6][R8.64] ;  /* 0x0000000608080981 */ /* 0x000f66000c1e1900 */
[----:B---3--:R-:W-:Y:S02]  /*09e0*/  @!P1 IMAD.WIDE.U32 R12, R7, 0x4, R12 ;  /* 0x00000004070c9825 */ /* 0x008fe400078e000c */
[----:B------:R-:W2:Y:S04]  /*09f0*/  @!P1 LDG.E R10, desc[UR6][R10.64] ;  /* 0x000000060a0a9981 */ /* 0x000ea8000c1e1900 */
[----:B------:R-:W2:Y:S01]  /*0a00*/  @!P1 LDG.E R12, desc[UR6][R12.64] ;  /* 0x000000060c0c9981 */ /* 0x000ea2000c1e1900 */
[----:B----4-:R-:W-:-:S04]  /*0a10*/  @P0 FFMA R4, R4, R14, R25 ;  /* 0x0000000e04040223 */ /* 0x010fc80000000019 */
[----:B-----5:R-:W-:-:S04]  /*0a20*/  @P0 FFMA R25, R17, R8, R4 ;  /* 0x0000000811190223 */ /* 0x020fc80000000004 */
[----:B--2---:R-:W-:-:S07]  /*0a30*/  @!P1 FFMA R25, R10, R12, R25 ;  /* 0x0000000c0a199223 */ /* 0x004fce0000000019 */
.L_x_0:
[----:B------:R-:W0:Y:S01]  /*0a40*/  LDC.64 R6, c[0x0][0x390] ;  /* 0x0000e400ff067b82 */ /* 0x000e220000000a00 */
[----:B------:R-:W-:-:S04]  /*0a50*/  IMAD R3, R3, R5, R0 ;  /* 0x0000000503037224 */ /* 0x000fc800078e0200 */
[----:B0-----:R-:W-:-:S06]  /*0a60*/  IMAD.WIDE.U32 R2, R3, 0x4, R6 ;  /* 0x0000000403027825 */ /* 0x001fcc00078e0006 */
[----:B------:R-:W2:Y:S02]  /*0a70*/  LDG.E R2, desc[UR6][R2.64] ;  /* 0x0000000602027981 */ /* 0x000ea4000c1e1900 */
[----:B--2---:R-:W-:-:S05]  /*0a80*/  FADD R25, -R2, R25 ;  /* 0x0000001902197221 */ /* 0x004fca0000000100 */
[----:B------:R-:W-:-:S13]  /*0a90*/  FSETP.GT.AND P0, PT, |R25|, 9.9999997473787516356e-06, PT ;  /* 0x3727c5ac1900780b */ /* 0x000fda0003f04200 */
[----:B------:R-:W-:Y:S05]  /*0aa0*/  @!P0 EXIT ;  /* 0x000000000000894d */ /* 0x000fea0003800000 */
[----:B------:R-:W0:Y:S01]  /*0ab0*/  LDC.64 R2, c[0x0][0x3a8] ;  /* 0x0000ea00ff027b82 */ /* 0x000e220000000a00 */
[----:B------:R-:W-:-:S05]  /*0ac0*/  HFMA2 R5, -RZ, RZ, 0, 5.9604644775390625e-08 ;  /* 0x00000001ff057431 */ /* 0x000fca00000001ff */
[----:B0-----:R-:W-:Y:S01]  /*0ad0*/  ATOMG.E.EXCH.STRONG.GPU PT, RZ, desc[UR6][R2.64], R5 ;  /* 0x8000000502ff79a8 */ /* 0x001fe2000c1ef106 */
[----:B------:R-:W-:Y:S05]  /*0ae0*/  EXIT ;  /* 0x000000000000794d */ /* 0x000fea0003800000 */
.L_x_4:
[----:B------:R-:W-:-:S00]  /*0af0*/  BRA `(.L_x_4) ;  /* 0xfffffffc00fc7947 */ /* 0x000fc0000383ffff */
[----:B------:R-:W-:-:S00]  /*0b00*/  NOP ;  /* 0x0000000000007918 */ /* 0x000fc00000000000 */
[----:B------:R-:W-:-:S00]  /*0b10*/  NOP ;  /* 0x0000000000007918 */ /* 0x000fc00000000000 */
[----:B------:R-:W-:-:S00]  /*0b20*/  NOP ;  /* 0x0000000000007918 */ /* 0x000fc00000000000 */
[----:B------:R-:W-:-:S00]  /*0b30*/  NOP ;  /* 0x0000000000007918 */ /* 0x000fc00000000000 */
[----:B------:R-:W-:-:S00]  /*0b40*/  NOP ;  /* 0x0000000000007918 */ /* 0x000fc00000000000 */
[----:B------:R-:W-:-:S00]  /*0b50*/  NOP ;  /* 0x0000000000007918 */ /* 0x000fc00000000000 */
[----:B------:R-:W-:-:S00]  /*0b60*/  NOP ;  /* 0x0000000000007918 */ /* 0x000fc00000000000 */
[----:B------:R-:W-:-:S00]  /*0b70*/  NOP ;  /* 0x0000000000007918 */ /* 0x000fc00000000000 */
.L_x_28:


//--------------------- .text._Z10matmul_coliiiPKfS0_Pf --------------------------
	.section	.text._Z10matmul_coliiiPKfS0_Pf,"ax",@progbits
	.align	128
        .global         _Z10matmul_coliiiPKfS0_Pf
        .type           _Z10matmul_coliiiPKfS0_Pf,@function
        .size           _Z10matmul_coliiiPKfS0_Pf,(.L_x_29 - _Z10matmul_coliiiPKfS0_Pf)
        .other          _Z10matmul_coliiiPKfS0_Pf,@"STO_CUDA_ENTRY STV_DEFAULT"
_Z10matmul_coliiiPKfS0_Pf:
.text._Z10matmul_coliiiPKfS0_Pf:
[----:B------:R-:W-:Y:S01]  /*0000*/  LDC R1, c[0x0][0x37c] ;  /* 0x0000df00ff017b82 */ /* 0x000fe20000000800 */
[----:B------:R-:W0:Y:S07]  /*0010*/  S2R R2, SR_TID.X ;  /* 0x0000000000027919 */ /* 0x000e2e0000002100 */
[----:B------:R-:W1:Y:S01]  /*0020*/  S2UR UR4, SR_CTAID.X ;  /* 0x00000000000479c3 */ /* 0x000e620000002500 */
[----:B------:R-:W1:Y:S07]  /*0030*/  LDCU UR5, c[0x0][0x360] ;  /* 0x00006c00ff0577ac */ /* 0x000e6e0008000800 */
[----:B------:R-:W2:Y:S01]  /*0040*/  LDC.64 R8, c[0x0][0x380] ;  /* 0x0000e000ff087b82 */ /* 0x000ea20000000a00 */
[----:B-1----:R-:W-:-:S06]  /*0050*/  UIMAD UR4, UR4, UR5, URZ ;  /* 0x00000005040472a4 */ /* 0x002fcc000f8e02ff */
[----:B0-----:R-:W-:Y:S02]  /*0060*/  IADD3 R0, PT, PT, R2, UR4, RZ ;  /* 0x0000000402007c10 */ /* 0x001fe4000fffe0ff */
[----:B--2---:R-:W-:-:S04]  /*0070*/  ISETP.GE.AND P0, PT, R8, 0x1, PT ;  /* 0x000000010800780c */ /* 0x004fc80003f06270 */
[----:B------:R-:W-:-:S13]  /*0080*/  ISETP.GE.U32.OR P0, PT, R0, R9, !P0 ;  /* 0x000000090000720c */ /* 0x000fda0004706470 */
[----:B------:R-:W-:Y:S05]  /*0090*/  @P0 EXIT ;  /* 0x000000000000094d */ /* 0x000fea0003800000 */
[----:B------:R-:W0:Y:S01]  /*00a0*/  LDCU UR5, c[0x0][0x388] ;  /* 0x00007100ff0577ac */ /* 0x000e220008000800 */
[----:B------:R-:W1:Y:S01]  /*00b0*/  LDCU.64 UR12, c[0x0][0x358] ;  /* 0x00006b00ff0c77ac */ /* 0x000e620008000a00 */
[----:B0-----:R-:W-:-:S09]  /*00c0*/  UISETP.GE.AND UP0, UPT, UR5, 0x1, UPT ;  /* 0x000000010500788c */ /* 0x001fd2000bf06270 */
[----:B-1----:R-:W-:Y:S05]  /*00d0*/  BRA.U !UP0, `(.L_x_5) ;  /* 0x0000000908987547 */ /* 0x002fea000b800000 */
[----:B------:R-:W-:Y:S01]  /*00e0*/  ULOP3.LUT UR10, UR5, 0x7ffffff8, URZ, 0xc0, !UPT ;  /* 0x7ffffff8050a7892 */ /* 0x000fe2000f8ec0ff */
[CC--:B------:R-:W-:Y:S01]  /*00f0*/  LEA R3, R9.reuse, R0.reuse, 0x1 ;  /* 0x0000000009037211 */ /* 0x0c0fe200078e08ff */
[C-C-:B------:R-:W-:Y:S01]  /*0100*/  IMAD R4, R9.reuse, 0x3, R0.reuse ;  /* 0x0000000309047824 */ /* 0x140fe200078e0200 */
[C---:B------:R-:W-:Y:S01]  /*0110*/  LEA R5, R9.reuse, R0, 0x2 ;  /* 0x0000000009057211 */ /* 0x040fe200078e10ff */
[C---:B------:R-:W-:Y:S01]  /*0120*/  IMAD R6, R9.reuse, 0x5, R0 ;  /* 0x0000000509067824 */ /* 0x040fe200078e0200 */
[C---:B------:R-:W-:Y:S01]  /*0130*/  IADD3 R2, PT, PT, R9.reuse, UR4, R2 ;  /* 0x0000000409027c10 */ /* 0x040fe2000fffe002 */
[C-C-:B------:R-:W-:Y:S01]  /*0140*/  IMAD R7, R9.reuse, 0x6, R0.reuse ;  /* 0x0000000609077824 */ /* 0x140fe200078e0200 */
[----:B------:R-:W-:Y:S01]  /*0150*/  ULOP3.LUT UR5, UR5, 0x7, URZ, 0xc0, !UPT ;  /* 0x0000000705057892 */ /* 0x000fe2000f8ec0ff */
[----:B------:R-:W-:Y:S01]  /*0160*/  IMAD R8, R9, 0x7, R0 ;  /* 0x0000000709087824 */ /* 0x000fe200078e0200 */
[----:B------:R-:W-:Y:S01]  /*0170*/  UIADD3 UR8, UPT, UPT, -UR10, URZ, URZ ;  /* 0x000000ff0a087290 */ /* 0x000fe2000fffe1ff */
[----:B------:R-:W-:-:S11]  /*0180*/  UMOV UR4, URZ ;  /* 0x000000ff00047c82 */ /* 0x000fd60008000000 */
.L_x_11:
[----:B0-----:R-:W0:Y:S01]  /*0190*/  LDCU UR9, c[0x0][0x388] ;  /* 0x00007100ff0977ac */ /* 0x001e220008000800 */
[----:B------:R-:W-:Y:S01]  /*01a0*/  HFMA2 R16, -RZ, RZ, 0, 0 ;  /* 0x00000000ff107431 */ /* 0x000fe200000001ff */
[----:B------:R-:W-:Y:S01]  /*01b0*/  MOV R9, RZ ;  /* 0x000000ff00097202 */ /* 0x000fe20000000f00 */
[----:B0-----:R-:W-:Y:S02]  /*01c0*/  UISETP.GE.U32.AND UP0, UPT, UR9, 0x8, UPT ;  /* 0x000000080900788c */ /* 0x001fe4000bf06070 */
[----:B------:R-:W-:-:S07]  /*01d0*/  UIMAD UR14, UR4, UR9, URZ ;  /* 0x00000009040e72a4 */ /* 0x000fce000f8e02ff */
[----:B------:R-:W-:Y:S05]  /*01e0*/  BRA.U !UP0, `(.L_x_6) ;  /* 0x0000000508087547 */ /* 0x000fea000b800000 */
[----:B------:R-:W0:Y:S01]  /*01f0*/  LDCU.64 UR6, c[0x0][0x390] ;  /* 0x00007200ff0677ac */ /* 0x000e220008000a00 */
[----:B------:R-:W-:Y:S01]  /*0200*/  MOV R16, RZ ;  /* 0x000000ff00107202 */ /* 0x000fe20000000f00 */
[----:B------:R-:W-:Y:S01]  /*0210*/  IMAD.MOV.U32 R10, RZ, RZ, R0 ;  /* 0x000000ffff0a7224 */ /* 0x000fe200078e0000 */
[----:B------:R-:W-:Y:S01]  /*0220*/  MOV R11, R8 ;  /* 0x00000008000b7202 */ /* 0x000fe20000000f00 */
[----:B------:R-:W-:Y:S01]  /*0230*/  IMAD.MOV.U32 R26, RZ, RZ, R3 ;  /* 0x000000ffff1a7224 */ /* 0x000fe200078e0003 */
[----:B------:R-:W-:Y:S02]  /*0240*/  MOV R25, R7 ;  /* 0x0000000700197202 */ /* 0x000fe40000000f00 */
[----:B------:R-:W-:Y:S02]  /*0250*/  MOV R27, R6 ;  /* 0x00000006001b7202 */ /* 0x000fe40000000f00 */
[----:B------:R-:W-:Y:S02]  /*0260*/  MOV R29, R5 ;  /* 0x00000005001d7202 */ /* 0x000fe40000000f00 */
[----:B------:R-:W-:-:S02]  /*0270*/  MOV R24, R4 ;  /* 0x0000000400187202 */ /* 0x000fc40000000f00 */
[----:B------:R-:W-:Y:S01]  /*0280*/  MOV R9, R2 ;  /* 0x0000000200097202 */ /* 0x000fe20000000f00 */
[----:B0-----:R-:W-:-:S04]  /*0290*/  UIMAD.WIDE.U32 UR6, UR14, 0x4, UR6 ;  /* 0x000000040e0678a5 */ /* 0x001fc8000f8e0006 */
[----:B------:R-:W-:-:S04]  /*02a0*/  UIADD3 UR11, UP0, UPT, UR6, 0x10, URZ ;  /* 0x00000010060b7890 */ /* 0x000fc8000ff1e0ff */
[----:B------:R-:W-:Y:S02]  /*02b0*/  UIADD3.X UR6, UPT, UPT, URZ, UR7, URZ, UP0, !UPT ;  /* 0x00000007ff067290 */ /* 0x000fe400087fe4ff */
[----:B------:R-:W-:-:S04]  /*02c0*/  MOV R17, UR11 ;  /* 0x0000000b00117c02 */ /* 0x000fc80008000f00 */
[----:B------:R-:W-:Y:S01]  /*02d0*/  MOV R20, UR6 ;  /* 0x0000000600147c02 */ /* 0x000fe20008000f00 */
[----:B------:R-:W-:-:S06]  /*02e0*/  UMOV UR6, UR8 ;  /* 0x0000000800067c82 */ /* 0x000fcc0008000000 */
.L_x_7:
[----:B------:R-:W0:Y:S01]  /*02f0*/  LDC.64 R14, c[0x0][0x398] ;  /* 0x0000e600ff0e7b82 */ /* 0x000e220000000a00 */
[----:B------:R-:W-:Y:S02]  /*0300*/  MOV R12, R17 ;  /* 0x00000011000c7202 */ /* 0x000fe40000000f00 */
[----:B------:R-:W-:-:S05]  /*0310*/  MOV R13, R20 ;  /* 0x00000014000d7202 */ /* 0x000fca0000000f00 */
[----:B------:R-:W2:Y:S01]  /*0320*/  LDG.E R17, desc[UR12][R12.64+-0x10] ;  /* 0xfffff00c0c117981 */ /* 0x000ea2000c1e1900 */
[----:B0-----:R-:W-:-:S06]  /*0330*/  IMAD.WIDE.U32 R18, R10, 0x4, R14 ;  /* 0x000000040a127825 */ /* 0x001fcc00078e000e */
[----:B------:R-:W2:Y:S01]  /*0340*/  LDG.E R18, desc[UR12][R18.64] ;  /* 0x0000000c12127981 */ /* 0x000ea2000c1e1900 */
[----:B------:R-:W-:-:S04]  /*0350*/  IMAD.WIDE.U32 R22, R9, 0x4, R14 ;  /* 0x0000000409167825 */ /* 0x000fc800078e000e */
[----:B------:R-:W-:Y:S02]  /*0360*/  IMAD.WIDE.U32 R20, R26, 0x4, R14 ;  /* 0x000000041a147825 */ /* 0x000fe400078e000e */
[----:B------:R-:W3:Y:S04]  /*0370*/  LDG.E R22, desc[UR12][R22.64] ;  /* 0x0000000c16167981 */ /* 0x000ee8000c1e1900 */
[----:B------:R-:W4:Y:S04]  /*0380*/  LDG.E R20, desc[UR12][R20.64] ;  /* 0x0000000c14147981 */ /* 0x000f28000c1e1900 */
[----:B------:R-:W4:Y:S04]  /*0390*/  LDG.E R19, desc[UR12][R12.64+-0x8] ;  /* 0xfffff80c0c137981 */ /* 0x000f28000c1e1900 */
[----:B------:R-:W5:Y:S01]  /*03a0*/  LDG.E R23, desc[UR12][R12.64] ;  /* 0x0000000c0c177981 */ /* 0x000f62000c1e1900 */
[----:B--2---:R-:W-:-:S03]  /*03b0*/  FFMA R17, R17, R18, R16 ;  /* 0x0000001211117223 */ /* 0x004fc60000000010 */
[----:B------:R-:W3:Y:S02]  /*03c0*/  LDG.E R16, desc[UR12][R12.64+-0xc] ;  /* 0xfffff40c0c107981 */ /* 0x000ee4000c1e1900 */
[----:B---3--:R-:W-:Y:S01]  /*03d0*/  FFMA R28, R16, R22, R17 ;  /* 0x00000016101c7223 */ /* 0x008fe20000000011 */
[----:B------:R-:W-:-:S04]  /*03e0*/  IMAD.WIDE.U32 R16, R24, 0x4, R14 ;  /* 0x0000000418107825 */ /* 0x000fc800078e000e */
[----:B----4-:R-:W-:Y:S01]  /*03f0*/  FFMA R28, R19, R20, R28 ;  /* 0x00000014131c7223 */ /* 0x010fe2000000001c */
[--C-:B------:R-:W-:Y:S01]  /*0400*/  IMAD.WIDE.U32 R18, R29, 0x4, R14.reuse ;  /* 0x000000041d127825 */ /* 0x100fe200078e000e */
[----:B------:R-:W2:Y:S05]  /*0410*/  LDG.E R16, desc[UR12][R16.64] ;  /* 0x0000000c10107981 */ /* 0x000eaa000c1e1900 */
[----:B------:R-:W5:Y:S04]  /*0420*/  LDG.E R18, desc[UR12][R18.64] ;  /* 0x0000000c12127981 */ /* 0x000f68000c1e1900 */
[----:B------:R-:W2:Y:S01]  /*0430*/  LDG.E R17, desc[UR12][R12.64+-0x4] ;  /* 0xfffffc0c0c117981 */ /* 0x000ea2000c1e1900 */
[----:B------:R-:W-:-:S03]  /*0440*/  IMAD.WIDE.U32 R20, R27, 0x4, R14 ;  /* 0x000000041b147825 */ /* 0x000fc600078e000e */
[----:B------:R-:W3:Y:S04]  /*0450*/  LDG.E R19, desc[UR12][R12.64+0xc] ;  /* 0x00000c0c0c137981 */ /* 0x000ee8000c1e1900 */
[----:B------:R-:W4:Y:S01]  /*0460*/  LDG.E R21, desc[UR12][R20.64] ;  /* 0x0000000c14157981 */ /* 0x000f22000c1e1900 */
[----:B--2---:R-:W-:-:S03]  /*0470*/  FFMA R28, R17, R16, R28 ;  /* 0x00000010111c7223 */ /* 0x004fc6000000001c */
[----:B------:R-:W4:Y:S01]  /*0480*/  LDG.E R17, desc[UR12][R12.64+0x4] ;  /* 0x0000040c0c117981 */ /* 0x000f22000c1e1900 */
[----:B-----5:R-:W-:Y:S01]  /*0490*/  FFMA R28, R23, R18, R28 ;  /* 0x00000012171c7223 */ /* 0x020fe2000000001c */
[--C-:B------:R-:W-:Y:S02]  /*04a0*/  IMAD.WIDE.U32 R22, R25, 0x4, R14.reuse ;  /* 0x0000000419167825 */ /* 0x100fe400078e000e */
[----:B------:R-:W2:Y:S01]  /*04b0*/  LDG.E R16, desc[UR12][R12.64+0x8] ;  /* 0x0000080c0c107981 */ /* 0x000ea2000c1e1900 */
[----:B------:R-:W0:Y:S01]  /*04c0*/  LDC R18, c[0x0][0x384] ;  /* 0x0000e100ff127b82 */ /* 0x000e220000000800 */
[----:B------:R-:W-:Y:S02]  /*04d0*/  IMAD.WIDE.U32 R14, R11, 0x4, R14 ;  /* 0x000000040b0e7825 */ /* 0x000fe400078e000e */
[----:B------:R-:W2:Y:S04]  /*04e0*/  LDG.E R22, desc[UR12][R22.64] ;  /* 0x0000000c16167981 */ /* 0x000ea8000c1e1900 */
[----:B------:R-:W3:Y:S01]  /*04f0*/  LDG.E R14, desc[UR12][R14.64] ;  /* 0x0000000c0e0e7981 */ /* 0x000ee2000c1e1900 */
[----:B------:R-:W-:-:S04]  /*0500*/  UIADD3 UR6, UPT, UPT, UR6, 0x8, URZ ;  /* 0x0000000806067890 */ /* 0x000fc8000fffe0ff */
[----:B------:R-:W-:Y:S01]  /*0510*/  UISETP.NE.AND UP0, UPT, UR6, URZ, UPT ;  /* 0x000000ff0600728c */ /* 0x000fe2000bf05270 */
[C---:B0-----:R-:W-:Y:S01]  /*0520*/  LEA R9, R18.reuse, R9, 0x3 ;  /* 0x0000000912097211 */ /* 0x041fe200078e18ff */
[C---:B------:R-:W-:Y:S01]  /*0530*/  IMAD R11, R18.reuse, 0x8, R11 ;  /* 0x00000008120b7824 */ /* 0x040fe200078e020b */
[C---:B------:R-:W-:Y:S02]  /*0540*/  LEA R26, R18.reuse, R26, 0x3 ;  /* 0x0000001a121a7211 */ /* 0x040fe400078e18ff */
[C---:B------:R-:W-:Y:S02]  /*0550*/  LEA R24, R18.reuse, R24, 0x3 ;  /* 0x0000001812187211 */ /* 0x040fe400078e18ff */
[C---:B------:R-:W-:Y:S02]  /*0560*/  LEA R29, R18.reuse, R29, 0x3 ;  /* 0x0000001d121d7211 */ /* 0x040fe400078e18ff */
[C---:B------:R-:W-:Y:S02]  /*0570*/  LEA R27, R18.reuse, R27, 0x3 ;  /* 0x0000001b121b7211 */ /* 0x040fe400078e18ff */
[----:B------:R-:W-:-:S02]  /*0580*/  LEA R25, R18, R25, 0x3 ;  /* 0x0000001912197211 */ /* 0x000fc400078e18ff */
[----:B------:R-:W-:Y:S01]  /*0590*/  LEA R10, R18, R10, 0x3 ;  /* 0x0000000a120a7211 */ /* 0x000fe200078e18ff */
[----:B----4-:R-:W-:-:S04]  /*05a0*/  FFMA R17, R17, R21, R28 ;  /* 0x0000001511117223 */ /* 0x010fc8000000001c */
[----:B--2---:R-:W-:Y:S01]  /*05b0*/  FFMA R16, R16, R22, R17 ;  /* 0x0000001610107223 */ /* 0x004fe20000000011 */
[----:B------:R-:W-:-:S03]  /*05c0*/  IADD3 R17, P0, PT, R12, 0x20, RZ ;  /* 0x000000200c117810 */ /* 0x000fc60007f1e0ff */
[----:B---3--:R-:W-:Y:S02]  /*05d0*/  FFMA R16, R19, R14, R16 ;  /* 0x0000000e13107223 */ /* 0x008fe40000000010 */
[----:B------:R-:W-:Y:S01]  /*05e0*/  IMAD.X R20, RZ, RZ, R13, P0 ;  /* 0x000000ffff147224 */ /* 0x000fe200000e060d */
[----:B------:R-:W-:Y:S07]  /*05f0*/  BRA.U UP0, `(.L_x_7) ;  /* 0xfffffffd003c7547 */ /* 0x000fee000b83ffff */
[----:B------:R-:W-:-:S07]  /*0600*/  MOV R9, UR10 ;  /* 0x0000000a00097c02 */ /* 0x000fce0008000f00 */
.L_x_6:
[----:B------:R-:W-:-:S09]  /*0610*/  UISETP.NE.AND UP0, UPT, UR5, URZ, UPT ;  /* 0x000000ff0500728c */ /* 0x000fd2000bf05270 */
[----:B------:R-:W-:Y:S05]  /*0620*/  BRA.U !UP0, `(.L_x_8) ;  /* 0x0000000508207547 */ /* 0x000fea000b800000 */
[----:B------:R-:W-:Y:S02]  /*0630*/  UIADD3 UR6, UPT, UPT, UR5, -0x1, URZ ;  /* 0xffffffff05067890 */ /* 0x000fe4000fffe0ff */
[----:B------:R-:W-:Y:S02]  /*0640*/  ULOP3.LUT UP1, UR7, UR9, 0x3, URZ, 0xc0, !UPT ;  /* 0x0000000309077892 */ /* 0x000fe4000f82c0ff */
[----:B------:R-:W-:-:S09]  /*0650*/  UISETP.GE.U32.AND UP0, UPT, UR6, 0x3, UPT ;  /* 0x000000030600788c */ /* 0x000fd2000bf06070 */
[----:B------:R-:W-:Y:S05]  /*0660*/  BRA.U !UP0, `(.L_x_9) ;  /* 0x00000001087c7547 */ /* 0x000fea000b800000 */
[----:B------:R-:W0:Y:S01]  /*0670*/  LDCU UR6, c[0x0][0x384] ;  /* 0x00007080ff0677ac */ /* 0x000e220008000800 */
[----:B------:R-:W1:Y:S01]  /*0680*/  LDC.64 R20, c[0x0][0x390] ;  /* 0x0000e400ff147b82 */ /* 0x000e620000000a00 */
[C---:B------:R-:W-:Y:S02]  /*0690*/  IADD3 R15, PT, PT, R9.reuse, UR14, RZ ;  /* 0x0000000e090f7c10 */ /* 0x040fe4000fffe0ff */
[----:B------:R-:W-:-:S04]  /*06a0*/  IADD3 R17, P0, PT, R9, UR14, RZ ;  /* 0x0000000e09117c10 */ /* 0x000fc8000ff1e0ff */
[----:B------:R-:W-:Y:S01]  /*06b0*/  IADD3.X R22, PT, PT, RZ, RZ, RZ, P0, !PT ;  /* 0x000000ffff167210 */ /* 0x000fe200007fe4ff */
[----:B------:R-:W2:Y:S08]  /*06c0*/  LDC.64 R10, c[0x0][0x398] ;  /* 0x0000e600ff0a7b82 */ /* 0x000eb00000000a00 */
[----:B------:R-:W3:Y:S01]  /*06d0*/  LDC.64 R12, c[0x0][0x390] ;  /* 0x0000e400ff0c7b82 */ /* 0x000ee20000000a00 */
[----:B0-----:R-:W-:-:S05]  /*06e0*/  IMAD R19, R9, UR6, R0 ;  /* 0x0000000609137c24 */ /* 0x001fca000f8e0200 */
[----:B------:R-:W-:Y:S01]  /*06f0*/  IADD3 R23, PT, PT, R19, UR6, RZ ;  /* 0x0000000613177c10 */ /* 0x000fe2000fffe0ff */
[----:B-1----:R-:W-:-:S06]  /*0700*/  IMAD.WIDE.U32 R20, R15, 0x4, R20 ;  /* 0x000000040f147825 */ /* 0x002fcc00078e0014 */
[----:B------:R-:W4:Y:S01]  /*0710*/  LDG.E R21, desc[UR12][R20.64] ;  /* 0x0000000c14157981 */ /* 0x000f22000c1e1900 */
[----:B--2---:R-:W-:-:S04]  /*0720*/  IMAD.WIDE.U32 R14, R19, 0x4, R10 ;  /* 0x00000004130e7825 */ /* 0x004fc800078e000a */
[C---:B------:R-:W-:Y:S01]  /*0730*/  IMAD.WIDE.U32 R18, R23.reuse, 0x4, R10 ;  /* 0x0000000417127825 */ /* 0x040fe200078e000a */
[----:B------:R-:W-:Y:S01]  /*0740*/  IADD3 R23, PT, PT, R23, UR6, RZ ;  /* 0x0000000617177c10 */ /* 0x000fe2000fffe0ff */
[----:B------:R-:W4:Y:S01]  /*0750*/  LDG.E R14, desc[UR12][R14.64] ;  /* 0x0000000c0e0e7981 */ /* 0x000f22000c1e1900 */
[----:B---3--:R-:W-:-:S03]  /*0760*/  LEA R12, P0, R17, R12, 0x2 ;  /* 0x0000000c110c7211 */ /* 0x008fc600078010ff */
[----:B------:R-:W2:Y:S01]  /*0770*/  LDG.E R18, desc[UR12][R18.64] ;  /* 0x0000000c12127981 */ /* 0x000ea2000c1e1900 */
[----:B------:R-:W-:Y:S01]  /*0780*/  LEA.HI.X R13, R17, R13, R22, 0x2, P0 ;  /* 0x0000000d110d7211 */ /* 0x000fe200000f1416 */
[C---:B------:R-:W-:Y:S02]  /*0790*/  VIADD R17, R23.reuse, UR6 ;  /* 0x0000000617117c36 */ /* 0x040fe40008000000 */
[--C-:B------:R-:W-:Y:S02]  /*07a0*/  IMAD.WIDE.U32 R22, R23, 0x4, R10.reuse ;  /* 0x0000000417167825 */ /* 0x100fe400078e000a */
[----:B------:R-:W2:Y:S02]  /*07b0*/  LDG.E R24, desc[UR12][R12.64+0x4] ;  /* 0x0000040c0c187981 */ /* 0x000ea4000c1e1900 */
[----:B------:R-:W-:Y:S02]  /*07c0*/  IMAD.WIDE.U32 R10, R17, 0x4, R10 ;  /* 0x00000004110a7825 */ /* 0x000fe400078e000a */
[----:B------:R-:W3:Y:S04]  /*07d0*/  LDG.E R22, desc[UR12][R22.64] ;  /* 0x0000000c16167981 */ /* 0x000ee8000c1e1900 */
[----:B------:R-:W3:Y:S04]  /*07e0*/  LDG.E R26, desc[UR12][R12.64+0x8] ;  /* 0x0000080c0c1a7981 */ /* 0x000ee8000c1e1900 */
[----:B------:R-:W5:Y:S04]  /*07f0*/  LDG.E R10, desc[UR12][R10.64] ;  /* 0x0000000c0a0a7981 */ /* 0x000f68000c1e1900 */
[----:B------:R-:W5:Y:S01]  /*0800*/  LDG.E R20, desc[UR12][R12.64+0xc] ;  /* 0x00000c0c0c147981 */ /* 0x000f62000c1e1900 */
[----:B------:R-:W-:Y:S01]  /*0810*/  IADD3 R9, PT, PT, R9, 0x4, RZ ;  /* 0x0000000409097810 */ /* 0x000fe20007ffe0ff */
[----:B----4-:R-:W-:-:S04]  /*0820*/  FFMA R21, R21, R14, R16 ;  /* 0x0000000e15157223 */ /* 0x010fc80000000010 */
[----:B--2---:R-:W-:-:S04]  /*0830*/  FFMA R21, R24, R18, R21 ;  /* 0x0000001218157223 */ /* 0x004fc80000000015 */
[----:B---3--:R-:W-:-:S04]  /*0840*/  FFMA R21, R26, R22, R21 ;  /* 0x000000161a157223 */ /* 0x008fc80000000015 */
[----:B-----5:R-:W-:-:S07]  /*0850*/  FFMA R16, R20, R10, R21 ;  /* 0x0000000a14107223 */ /* 0x020fce0000000015 */
.L_x_9:
[----:B------:R-:W-:Y:S05]  /*0860*/  BRA.U !UP1, `(.L_x_8) ;  /* 0x0000000109907547 */ /* 0x000fea000b800000 */
[----:B------:R-:W-:Y:S02]  /*0870*/  UISETP.NE.AND UP0, UPT, UR7, 0x1, UPT ;  /* 0x000000010700788c */ /* 0x000fe4000bf05270 */
[----:B------:R-:W-:-:S04]  /*0880*/  ULOP3.LUT UR6, UR9, 0x1, URZ, 0xc0, !UPT ;  /* 0x0000000109067892 */ /* 0x000fc8000f8ec0ff */
[----:B------:R-:W-:-:S03]  /*0890*/  UISETP.NE.U32.AND UP1, UPT, UR6, 0x1, UPT ;  /* 0x000000010600788c */ /* 0x000fc6000bf25070 */
[----:B------:R-:W-:Y:S08]  /*08a0*/  BRA.U !UP0, `(.L_x_10) ;  /* 0x0000000108547547 */ /* 0x000ff0000b800000 */
[----:B------:R-:W0:Y:S01]  /*08b0*/  LDC.64 R18, c[0x0][0x390] ;  /* 0x0000e400ff127b82 */ /* 0x000e220000000a00 */
[----:B------:R-:W1:Y:S01]  /*08c0*/  LDCU UR6, c[0x0][0x384] ;  /* 0x00007080ff0677ac */ /* 0x000e620008000800 */
[C---:B------:R-:W-:Y:S02]  /*08d0*/  IADD3 R15, PT, PT, R9.reuse, UR14, RZ ;  /* 0x0000000e090f7c10 */ /* 0x040fe4000fffe0ff */
[----:B------:R-:W-:-:S04]  /*08e0*/  IADD3 R20, P0, PT, R9, UR14, RZ ;  /* 0x0000000e09147c10 */ /* 0x000fc8000ff1e0ff */
[----:B------:R-:W2:Y:S01]  /*08f0*/  LDC.64 R12, c[0x0][0x390] ;  /* 0x0000e400ff0c7b82 */ /* 0x000ea20000000a00 */
[----:B------:R-:W-:-:S07]  /*0900*/  IADD3.X R21, PT, PT, RZ, RZ, RZ, P0, !PT ;  /* 0x000000ffff157210 */ /* 0x000fce00007fe4ff */
[----:B------:R-:W3:Y:S01]  /*0910*/  LDC.64 R10, c[0x0][0x398] ;  /* 0x0000e600ff0a7b82 */ /* 0x000ee20000000a00 */
[----:B-1----:R-:W-:Y:S02]  /*0920*/  IMAD R17, R9, UR6, R0 ;  /* 0x0000000609117c24 */ /* 0x002fe4000f8e0200 */
[----:B0-----:R-:W-:-:S03]  /*0930*/  IMAD.WIDE.U32 R18, R15, 0x4, R18 ;  /* 0x000000040f127825 */ /* 0x001fc600078e0012 */
[----:B------:R-:W-:-:S03]  /*0940*/  IADD3 R23, PT, PT, R17, UR6, RZ ;  /* 0x0000000611177c10 */ /* 0x000fc6000fffe0ff */
[----:B------:R-:W4:Y:S01]  /*0950*/  LDG.E R19, desc[UR12][R18.64] ;  /* 0x0000000c12137981 */ /* 0x000f22000c1e1900 */
[----:B--2---:R-:W-:-:S04]  /*0960*/  LEA R12, P0, R20, R12, 0x2 ;  /* 0x0000000c140c7211 */ /* 0x004fc800078010ff */
[----:B------:R-:W-:Y:S01]  /*0970*/  LEA.HI.X R13, R20, R13, R21, 0x2, P0 ;  /* 0x0000000d140d7211 */ /* 0x000fe200000f1415 */
[----:B---3--:R-:W-:-:S05]  /*0980*/  IMAD.WIDE.U32 R14, R17, 0x4, R10 ;  /* 0x00000004110e7825 */ /* 0x008fca00078e000a */
[----:B------:R-:W2:Y:S01]  /*0990*/  LDG.E R13, desc[UR12][R12.64+0x4] ;  /* 0x0000040c0c0d7981 */ /* 0x000ea2000c1e1900 */
[----:B------:R-:W-:-:S03]  /*09a0*/  IMAD.WIDE.U32 R10, R23, 0x4, R10 ;  /* 0x00000004170a7825 */ /* 0x000fc600078e000a */
[----:B------:R-:W4:Y:S04]  /*09b0*/  LDG.E R14, desc[UR12][R14.64] ;  /* 0x0000000c0e0e7981 */ /* 0x000f28000c1e1900 */
[----:B------:R-:W2:Y:S01]  /*09c0*/  LDG.E R10, desc[UR12][R10.64] ;  /* 0x0000000c0a0a7981 */ /* 0x000ea2000c1e1900 */
[----:B------:R-:W-:Y:S01]  /*09d0*/  IADD3 R9, PT, PT, R9, 0x2, RZ ;  /* 0x0000000209097810 */ /* 0x000fe20007ffe0ff */
[----:B----4-:R-:W-:-:S04]  /*09e0*/  FFMA R16, R19, R14, R16 ;  /* 0x0000000e13107223 */ /* 0x010fc80000000010 */
[----:B--2---:R-:W-:-:S07]  /*09f0*/  FFMA R16, R13, R10, R16 ;  /* 0x0000000a0d107223 */ /* 0x004fce0000000010 */
.L_x_10:
[----:B------:R-:W-:Y:S05]  /*0a00*/  BRA.U UP1, `(.L_x_8) ;  /* 0x0000000101287547 */ /* 0x000fea000b800000 */
[----:B------:R-:W0:Y:S01]  /*0a10*/  LDC.64 R12, c[0x0][0x390] ;  /* 0x0000e400ff0c7b82 */ /* 0x000e220000000a00 */
[----:B------:R-:W1:Y:S01]  /*0a20*/  LDCU UR6, c[0x0][0x384] ;  /* 0x00007080ff0677ac */ /* 0x000e620008000800 */
[----:B------:R-:W-:-:S06]  /*0a30*/  IADD3 R15, PT, PT, R9, UR14, RZ ;  /* 0x0000000e090f7c10 */ /* 0x000fcc000fffe0ff */
[----:B------:R-:W2:Y:S01]  /*0a40*/  LDC.64 R10, c[0x0][0x398] ;  /* 0x0000e600ff0a7b82 */ /* 0x000ea20000000a00 */
[----:B-1----:R-:W-:Y:S02]  /*0a50*/  IMAD R9, R9, UR6, R0 ;  /* 0x0000000609097c24 */ /* 0x002fe4000f8e0200 */
[----:B0-----:R-:W-:-:S06]  /*0a60*/  IMAD.WIDE.U32 R12, R15, 0x4, R12 ;  /* 0x000000040f0c7825 */ /* 0x001fcc00078e000c */
[----:B------:R-:W3:Y:S01]  /*0a70*/  LDG.E R13, desc[UR12][R12.64] ;  /* 0x0000000c0c0d7981 */ /* 0x000ee2000c1e1900 */
[----:B--2---:R-:W-:-:S06]  /*0a80*/  IMAD.WIDE.U32 R10, R9, 0x4, R10 ;  /* 0x00000004090a7825 */ /* 0x004fcc00078e000a */
[----:B------:R-:W3:Y:S02]  /*0a90*/  LDG.E R10, desc[UR12][R10.64] ;  /* 0x0000000c0a0a7981 */ /* 0x000ee4000c1e1900 */
[----:B---3--:R-:W-:-:S07]  /*0aa0*/  FFMA R16, R13, R10, R16 ;  /* 0x0000000a0d107223 */ /* 0x008fce0000000010 */
.L_x_8:
[----:B------:R-:W0:Y:S08]  /*0ab0*/  LDC.64 R12, c[0x0][0x380] ;  /* 0x0000e000ff0c7b82 */ /* 0x000e300000000a00 */
[----:B------:R-:W1:Y:S01]  /*0ac0*/  LDC.64 R10, c[0x0][0x3a0] ;  /* 0x0000e800ff0a7b82 */ /* 0x000e620000000a00 */
[----:B0-----:R-:W-:Y:S01]  /*0ad0*/  IMAD R9, R13, UR4, R0 ;  /* 0x000000040d097c24 */ /* 0x001fe2000f8e0200 */
[----:B------:R-:W-:-:S06]  /*0ae0*/  UIADD3 UR4, UPT, UPT, UR4, 0x1, URZ ;  /* 0x0000000104047890 */ /* 0x000fcc000fffe0ff */
[----:B------:R-:W-:Y:S01]  /*0af0*/  ISETP.NE.AND P0, PT, R12, UR4, PT ;  /* 0x000000040c007c0c */ /* 0x000fe2000bf05270 */
[----:B-1----:R-:W-:-:S05]  /*0b00*/  IMAD.WIDE.U32 R10, R9, 0x4, R10 ;  /* 0x00000004090a7825 */ /* 0x002fca00078e000a */
[----:B------:R0:W-:Y:S07]  /*0b10*/  STG.E desc[UR12][R10.64], R16 ;  /* 0x000000100a007986 */ /* 0x0001ee000c10190c */
[----:B------:R-:W-:Y:S05]  /*0b20*/  @!P0 EXIT ;  /* 0x000000000000894d */ /* 0x000fea0003800000 */
[----:B------:R-:W-:Y:S05]  /*0b30*/  BRA `(.L_x_11) ;  /* 0xfffffff400947947 */ /* 0x000fea000383ffff */
.L_x_5:
[C---:B------:R-:W-:Y:S01]  /*0b40*/  ISETP.GE.U32.AND P1, PT, R8.reuse, 0x8, PT ;  /* 0x000000080800780c */ /* 0x040fe20003f26070 */
[----:B------:R-:W-:Y:S01]  /*0b50*/  IMAD.MOV.U32 R2, RZ, RZ, RZ ;  /* 0x000000ffff027224 */ /* 0x000fe200078e00ff */
[----:B------:R-:W-:-:S04]  /*0b60*/  LOP3.LUT R3, R8, 0x7, RZ, 0xc0, !PT ;  /* 0x0000000708037812 */ /* 0x000fc800078ec0ff */
[----:B------:R-:W-:-:S07]  /*0b70*/  ISETP.NE.AND P0, PT, R3, RZ, PT ;  /* 0x000000ff0300720c */ /* 0x000fce0003f05270 */
[----:B------:R-:W-:Y:S06]  /*0b80*/  @!P1 BRA `(.L_x_12) ;  /* 0x0000000000789947 */ /* 0x000fec0003800000 */
[----:B------:R-:W0:Y:S01]  /*0b90*/  LDC.64 R4, c[0x0][0x3a0] ;  /* 0x0000e800ff047b82 */ /* 0x000e220000000a00 */
[----:B------:R-:W-:Y:S01]  /*0ba0*/  LOP3.LUT R2, R8, 0x7ffffff8, RZ, 0xc0, !PT ;  /* 0x7ffffff808027812 */ /* 0x000fe200078ec0ff */
[----:B------:R-:W-:-:S06]  /*0bb0*/  UMOV UR4, URZ ;  /* 0x000000ff00047c82 */ /* 0x000fcc0008000000 */
.L_x_13:
[----:B-1----:R-:W-:Y:S01]  /*0bc0*/  IMAD R6, R9, UR4, R0 ;  /* 0x0000000409067c24 */ /* 0x002fe2000f8e0200 */
[----:B------:R-:W-:-:S04]  /*0bd0*/  UIADD3 UR4, UPT, UPT, UR4, 0x8, URZ ;  /* 0x0000000804047890 */ /* 0x000fc8000fffe0ff */
[CC--:B------:R-:W-:Y:S01]  /*0be0*/  IADD3 R10, PT, PT, R6.reuse, R9.reuse, RZ ;  /* 0x00000009060a7210 */ /* 0x0c0fe20007ffe0ff */
[--C-:B0-----:R-:W-:Y:S01]  /*0bf0*/  IMAD.WIDE.U32 R6, R6, 0x4, R4.reuse ;  /* 0x0000000406067825 */ /* 0x101fe200078e0004 */
[----:B------:R-:W-:Y:S02]  /*0c00*/  ISETP.NE.AND P1, PT, R2, UR4, PT ;  /* 0x0000000402007c0c */ /* 0x000fe4000bf25270 */
[CC--:B------:R-:W-:Y:S01]  /*0c10*/  IADD3 R12, PT, PT, R10.reuse, R9.reuse, RZ ;  /* 0x000000090a0c7210 */ /* 0x0c0fe20007ffe0ff */
[--C-:B------:R-:W-:Y:S01]  /*0c20*/  IMAD.WIDE.U32 R10, R10, 0x4, R4.reuse ;  /* 0x000000040a0a7825 */ /* 0x100fe200078e0004 */
[----:B------:R1:W-:Y:S02]  /*0c30*/  STG.E desc[UR12][R6.64], RZ ;  /* 0x000000ff06007986 */ /* 0x0003e4000c10190c */
        /* <DEDUP_REMOVED lines=9> */
[C---:B------:R-:W-:Y:S01]  /*0cd0*/  IADD3 R20, PT, PT, R18.reuse, R9, RZ ;  /* 0x0000000912147210 */ /* 0x040fe20007ffe0ff */
[----:B------:R-:W-:Y:S01]  /*0ce0*/  IMAD.WIDE.U32 R18, R18, 0x4, R4 ;  /* 0x0000000412127825 */ /* 0x000fe200078e0004 */
[----:B------:R1:W-:Y:S03]  /*0cf0*/  STG.E desc[UR12][R16.64], RZ ;  /* 0x000000ff10007986 */ /* 0x0003e6000c10190c */
[C---:B------:R-:W-:Y:S01]  /*0d00*/  IMAD.IADD R23, R20.reuse, 0x1, R9 ;  /* 0x0000000114177824 */ /* 0x040fe200078e0209 */
[----:B------:R1:W-:Y:S01]  /*0d10*/  STG.E desc[UR12][R18.64], RZ ;  /* 0x000000ff12007986 */ /* 0x0003e2000c10190c */
[----:B------:R-:W-:-:S04]  /*0d20*/  IMAD.WIDE.U32 R20, R20, 0x4, R4 ;  /* 0x0000000414147825 */ /* 0x000fc800078e0004 */
[----:B------:R-:W-:Y:S01]  /*0d30*/  IMAD.WIDE.U32 R22, R23, 0x4, R4 ;  /* 0x0000000417167825 */ /* 0x000fe200078e0004 */
[----:B------:R1:W-:Y:S04]  /*0d40*/  STG.E desc[UR12][R20.64], RZ ;  /* 0x000000ff14007986 */ /* 0x0003e8000c10190c */
[----:B------:R1:W-:Y:S01]  /*0d50*/  STG.E desc[UR12][R22.64], RZ ;  /* 0x000000ff16007986 */ /* 0x0003e2000c10190c */
[----:B------:R-:W-:Y:S05]  /*0d60*/  @P1 BRA `(.L_x_13) ;  /* 0xfffffffc00941947 */ /* 0x000fea000383ffff */
.L_x_12:
[----:B------:R-:W-:Y:S05]  /*0d70*/  @!P0 EXIT ;  /* 0x000000000000894d */ /* 0x000fea0003800000 */
[----:B------:R-:W-:Y:S02]  /*0d80*/  ISETP.GE.U32.AND P0, PT, R3, 0x4, PT ;  /* 0x000000040300780c */ /* 0x000fe40003f06070 */
[----:B-1----:R-:W-:-:S04]  /*0d90*/  LOP3.LUT R14, R8, 0x3, RZ, 0xc0, !PT ;  /* 0x00000003080e7812 */ /* 0x002fc800078ec0ff */
[----:B------:R-:W-:-:S07]  /*0da0*/  ISETP.NE.AND P1, PT, R14, RZ, PT ;  /* 0x000000ff0e00720c */ /* 0x000fce0003f25270 */
[----:B------:R-:W-:Y:S06]  /*0db0*/  @!P0 BRA `(.L_x_14) ;  /* 0x0000000000388947 */ /* 0x000fec0003800000 */
[----:B------:R-:W0:Y:S01]  /*0dc0*/  LDC.64 R12, c[0x0][0x3a0] ;  /* 0x0000e800ff0c7b82 */ /* 0x000e220000000a00 */
[C---:B------:R-:W-:Y:S01]  /*0dd0*/  IMAD R4, R2.reuse, R9, R0 ;  /* 0x0000000902047224 */ /* 0x040fe200078e0200 */
[----:B------:R-:W-:-:S04]  /*0de0*/  IADD3 R2, PT, PT, R2, 0x4, RZ ;  /* 0x0000000402027810 */ /* 0x000fc80007ffe0ff */
[----:B------:R-:W-:-:S04]  /*0df0*/  IADD3 R6, PT, PT, R4, R9, RZ ;  /* 0x0000000904067210 */ /* 0x000fc80007ffe0ff */
[----:B------:R-:W-:-:S04]  /*0e00*/  IADD3 R10, PT, PT, R6, R9, RZ ;  /* 0x00000009060a7210 */ /* 0x000fc80007ffe0ff */
[----:B------:R-:W-:Y:S01]  /*0e10*/  IADD3 R3, PT, PT, R10, R9, RZ ;  /* 0x000000090a037210 */ /* 0x000fe20007ffe0ff */
[----:B0-----:R-:W-:-:S04]  /*0e20*/  IMAD.WIDE.U32 R4, R4, 0x4, R12 ;  /* 0x0000000404047825 */ /* 0x001fc800078e000c */
[--C-:B------:R-:W-:Y:S01]  /*0e30*/  IMAD.WIDE.U32 R6, R6, 0x4, R12.reuse ;  /* 0x0000000406067825 */ /* 0x100fe200078e000c */
[----:B------:R0:W-:Y:S03]  /*0e40*/  STG.E desc[UR12][R4.64], RZ ;  /* 0x000000ff04007986 */ /* 0x0001e6000c10190c */
[--C-:B------:R-:W-:Y:S01]  /*0e50*/  IMAD.WIDE.U32 R10, R10, 0x4, R12.reuse ;  /* 0x000000040a0a7825 */ /* 0x100fe200078e000c */
[----:B------:R0:W-:Y:S03]  /*0e60*/  STG.E desc[UR12][R6.64], RZ ;  /* 0x000000ff06007986 */ /* 0x0001e6000c10190c */
[----:B------:R-:W-:Y:S01]  /*0e70*/  IMAD.WIDE.U32 R12, R3, 0x4, R12 ;  /* 0x00000004030c7825 */ /* 0x000fe200078e000c */
[----:B------:R0:W-:Y:S04]  /*0e80*/  STG.E desc[UR12][R10.64], RZ ;  /* 0x000000ff0a007986 */ /* 0x0001e8000c10190c */
[----:B------:R0:W-:Y:S02]  /*0e90*/  STG.E desc[UR12][R12.64], RZ ;  /* 0x000000ff0c007986 */ /* 0x0001e4000c10190c */
.L_x_14:
[----:B------:R-:W-:Y:S05]  /*0ea0*/  @!P1 EXIT ;  /* 0x000000000000994d */ /* 0x000fea0003800000 */
[----:B------:R-:W-:Y:S02]  /*0eb0*/  ISETP.NE.AND P0, PT, R14, 0x1, PT ;  /* 0x000000010e00780c */ /* 0x000fe40003f05270 */
[----:B------:R-:W-:-:S04]  /*0ec0*/  LOP3.LUT R8, R8, 0x1, RZ, 0xc0, !PT ;  /* 0x0000000108087812 */ /* 0x000fc800078ec0ff */
[----:B------:R-:W-:-:S07]  /*0ed0*/  ISETP.NE.U32.AND P1, PT, R8, 0x1, PT ;  /* 0x000000010800780c */ /* 0x000fce0003f25070 */
[----:B------:R-:W-:Y:S06]  /*0ee0*/  @!P0 BRA `(.L_x_15) ;  /* 0x0000000000208947 */ /* 0x000fec0003800000 */
[----:B0-----:R-:W0:Y:S01]  /*0ef0*/  LDC.64 R4, c[0x0][0x3a0] ;  /* 0x0000e800ff047b82 */ /* 0x001e220000000a00 */
[C---:B------:R-:W-:Y:S01]  /*0f00*/  IMAD R6, R2.reuse, R9, R0 ;  /* 0x0000000902067224 */ /* 0x040fe200078e0200 */
[----:B------:R-:W-:-:S04]  /*0f10*/  IADD3 R2, PT, PT, R2, 0x2, RZ ;  /* 0x0000000202027810 */ /* 0x000fc80007ffe0ff */
[C---:B------:R-:W-:Y:S01]  /*0f20*/  IADD3 R3, PT, PT, R6.reuse, R9, RZ ;  /* 0x0000000906037210 */ /* 0x040fe20007ffe0ff */
[----:B0-----:R-:W-:-:S04]  /*0f30*/  IMAD.WIDE.U32 R6, R6, 0x4, R4 ;  /* 0x0000000406067825 */ /* 0x001fc800078e0004 */
[----:B------:R-:W-:Y:S01]  /*0f40*/  IMAD.WIDE.U32 R4, R3, 0x4, R4 ;  /* 0x0000000403047825 */ /* 0x000fe200078e0004 */
[----:B------:R1:W-:Y:S04]  /*0f50*/  STG.E desc[UR12][R6.64], RZ ;  /* 0x000000ff06007986 */ /* 0x0003e8000c10190c */
[----:B------:R1:W-:Y:S02]  /*0f60*/  STG.E desc[UR12][R4.64], RZ ;  /* 0x000000ff04007986 */ /* 0x0003e4000c10190c */
.L_x_15:
[----:B------:R-:W-:Y:S05]  /*0f70*/  @P1 EXIT ;  /* 0x000000000000194d */ /* 0x000fea0003800000 */
[----:B01----:R-:W0:Y:S01]  /*0f80*/  LDC.64 R4, c[0x0][0x3a0] ;  /* 0x0000e800ff047b82 */ /* 0x003e220000000a00 */
[----:B------:R-:W-:-:S04]  /*0f90*/  IMAD R3, R2, R9, R0 ;  /* 0x0000000902037224 */ /* 0x000fc800078e0200 */
[----:B0-----:R-:W-:-:S05]  /*0fa0*/  IMAD.WIDE.U32 R2, R3, 0x4, R4 ;  /* 0x0000000403027825 */ /* 0x001fca00078e0004 */
[----:B------:R-:W-:Y:S01]  /*0fb0*/  STG.E desc[UR12][R2.64], RZ ;  /* 0x000000ff02007986 */ /* 0x000fe2000c10190c */
[----:B------:R-:W-:Y:S05]  /*0fc0*/  EXIT ;  /* 0x000000000000794d */ /* 0x000fea0003800000 */
.L_x_16:
        /* <DEDUP_REMOVED lines=11> */
.L_x_29:


//--------------------- .text._Z10matmul_rowiiiPKfS0_Pf --------------------------
	.section	.text._Z10matmul_rowiiiPKfS0_Pf,"ax",@progbits
	.align	128
        .global         _Z10matmul_rowiiiPKfS0_Pf
        .type           _Z10matmul_rowiiiPKfS0_Pf,@function
        .size           _Z10matmul_rowiiiPKfS0_Pf,(.L_x_30 - _Z10matmul_rowiiiPKfS0_Pf)
        .other          _Z10matmul_rowiiiPKfS0_Pf,@"STO_CUDA_ENTRY STV_DEFAULT"
_Z10matmul_rowiiiPKfS0_Pf:
.text._Z10matmul_rowiiiPKfS0_Pf:
[----:B------:R-:W-:Y:S01]  /*0000*/  LDC R1, c[0x0][0x37c] ;  /* 0x0000df00ff017b82 */ /* 0x000fe20000000800 */
[----:B------:R-:W0:Y:S07]  /*0010*/  S2R R5, SR_TID.X ;  /* 0x0000000000057919 */ /* 0x000e2e0000002100 */
[----:B------:R-:W0:Y:S08]  /*0020*/  S2UR UR4, SR_CTAID.X ;  /* 0x00000000000479c3 */ /* 0x000e300000002500 */
[----:B------:R-:W0:Y:S08]  /*0030*/  LDC R0, c[0x0][0x360] ;  /* 0x0000d800ff007b82 */ /* 0x000e300000000800 */
[----:B------:R-:W1:Y:S01]  /*0040*/  LDC.64 R2, c[0x0][0x380] ;  /* 0x0000e000ff027b82 */ /* 0x000e620000000a00 */
[----:B0-----:R-:W-:Y:S01]  /*0050*/  IMAD R0, R0, UR4, R5 ;  /* 0x0000000400007c24 */ /* 0x001fe2000f8e0205 */
[----:B-1----:R-:W-:-:S04]  /*0060*/  ISETP.GE.AND P0, PT, R3, 0x1, PT ;  /* 0x000000010300780c */ /* 0x002fc80003f06270 */
[----:B------:R-:W-:-:S13]  /*0070*/  ISETP.GE.U32.OR P0, PT, R0, R2, !P0 ;  /* 0x000000020000720c */ /* 0x000fda0004706470 */
[----:B------:R-:W-:Y:S05]  /*0080*/  @P0 EXIT ;  /* 0x000000000000094d */ /* 0x000fea0003800000 */
[----:B------:R-:W0:Y:S01]  /*0090*/  LDC R5, c[0x0][0x388] ;  /* 0x0000e200ff057b82 */ /* 0x000e220000000800 */
[----:B------:R-:W1:Y:S01]  /*00a0*/  LDCU.64 UR6, c[0x0][0x358] ;  /* 0x00006b00ff0677ac */ /* 0x000e620008000a00 */
[----:B0-----:R-:W-:-:S13]  /*00b0*/  ISETP.GE.AND P0, PT, R5, 0x1, PT ;  /* 0x000000010500780c */ /* 0x001fda0003f06270 */
[----:B-1----:R-:W-:Y:S05]  /*00c0*/  @!P0 BRA `(.L_x_17) ;  /* 0x0000000800888947 */ /* 0x002fea0003800000 */
[----:B------:R-:W-:Y:S01]  /*00d0*/  SHF.L.U32 R2, R3, 0x3, RZ ;  /* 0x0000000303027819 */ /* 0x000fe200000006ff */
[----:B------:R-:W-:Y:S01]  /*00e0*/  HFMA2 R7, -RZ, RZ, 0, 0 ;  /* 0x00000000ff077431 */ /* 0x000fe200000001ff */
[C---:B------:R-:W-:Y:S02]  /*00f0*/  LOP3.LUT R3, R5.reuse, 0x7ffffff8, RZ, 0xc0, !PT ;  /* 0x7ffffff805037812 */ /* 0x040fe400078ec0ff */
[C---:B------:R-:W-:Y:S02]  /*0100*/  LOP3.LUT R4, R5.reuse, 0x7, RZ, 0xc0, !PT ;  /* 0x0000000705047812 */ /* 0x040fe400078ec0ff */
[----:B------:R-:W-:Y:S02]  /*0110*/  LOP3.LUT R5, R5, 0x3, RZ, 0xc0, !PT ;  /* 0x0000000305057812 */ /* 0x000fe400078ec0ff */
[----:B------:R-:W-:-:S07]  /*0120*/  IADD3 R6, PT, PT, -R3, RZ, RZ ;  /* 0x000000ff03067210 */ /* 0x000fce0007ffe1ff */
.L_x_22:
[----:B0-----:R-:W0:Y:S01]  /*0130*/  LDC R9, c[0x0][0x388] ;  /* 0x0000e200ff097b82 */ /* 0x001e220000000800 */
[----:B------:R-:W-:Y:S02]  /*0140*/  MOV R26, RZ ;  /* 0x000000ff001a7202 */ /* 0x000fe40000000f00 */
[----:B------:R-:W-:Y:S02]  /*0150*/  MOV R8, RZ ;  /* 0x000000ff00087202 */ /* 0x000fe40000000f00 */
[----:B0-----:R-:W-:-:S13]  /*0160*/  ISETP.GE.U32.AND P0, PT, R9, 0x8, PT ;  /* 0x000000080900780c */ /* 0x001fda0003f06070 */
[----:B------:R-:W-:Y:S05]  /*0170*/  @!P0 BRA `(.L_x_18) ;  /* 0x0000000400248947 */ /* 0x000fea0003800000 */
[----:B------:R-:W0:Y:S01]  /*0180*/  LDC R22, c[0x0][0x384] ;  /* 0x0000e100ff167b82 */ /* 0x000e220000000800 */
[----:B------:R-:W-:Y:S01]  /*0190*/  IMAD R8, R0, R9, 0x3 ;  /* 0x0000000300087424 */ /* 0x000fe200078e0209 */
[----:B------:R-:W-:Y:S02]  /*01a0*/  MOV R26, RZ ;  /* 0x000000ff001a7202 */ /* 0x000fe40000000f00 */
[----:B------:R-:W-:-:S04]  /*01b0*/  MOV R24, R6 ;  /* 0x0000000600187202 */ /* 0x000fc80000000f00 */
[----:B------:R-:W1:Y:S01]  /*01c0*/  LDC.64 R12, c[0x0][0x398] ;  /* 0x0000e600ff0c7b82 */ /* 0x000e620000000a00 */
[C---:B0-----:R-:W-:Y:S01]  /*01d0*/  IADD3 R23, PT, PT, R7.reuse, R22, RZ ;  /* 0x0000001607177210 */ /* 0x041fe20007ffe0ff */
[C-C-:B------:R-:W-:Y:S01]  /*01e0*/  IMAD R25, R22.reuse, 0x3, R7.reuse ;  /* 0x0000000316197824 */ /* 0x140fe200078e0207 */
[CC--:B------:R-:W-:Y:S01]  /*01f0*/  LEA R11, R22.reuse, R7.reuse, 0x1 ;  /* 0x00000007160b7211 */ /* 0x0c0fe200078e08ff */
[C-C-:B------:R-:W-:Y:S01]  /*0200*/  IMAD R29, R22.reuse, 0x5, R7.reuse ;  /* 0x00000005161d7824 */ /* 0x140fe200078e0207 */
[C---:B------:R-:W-:Y:S01]  /*0210*/  LEA R27, R22.reuse, R7, 0x2 ;  /* 0x00000007161b7211 */ /* 0x040fe200078e10ff */
[C-C-:B------:R-:W-:Y:S02]  /*0220*/  IMAD R10, R22.reuse, 0x6, R7.reuse ;  /* 0x00000006160a7824 */ /* 0x140fe400078e0207 */
[----:B------:R-:W-:Y:S02]  /*0230*/  IMAD R22, R22, 0x7, R7 ;  /* 0x0000000716167824 */ /* 0x000fe400078e0207 */
[----:B-1----:R-:W-:-:S07]  /*0240*/  IMAD.WIDE.U32 R14, R7, 0x4, R12 ;  /* 0x00000004070e7825 */ /* 0x002fce00078e000c */
.L_x_19:
[----:B------:R-:W0:Y:S01]  /*0250*/  LDC.64 R16, c[0x0][0x390] ;  /* 0x0000e400ff107b82 */ /* 0x000e220000000a00 */
[----:B------:R-:W-:Y:S01]  /*0260*/  IADD3 R21, PT, PT, R8, -0x3, RZ ;  /* 0xfffffffd08157810 */ /* 0x000fe20007ffe0ff */
[----:B------:R-:W2:Y:S04]  /*0270*/  LDG.E R18, desc[UR6][R14.64] ;  /* 0x000000060e127981 */ /* 0x000ea8000c1e1900 */
[----:B0-----:R-:W-:-:S06]  /*0280*/  IMAD.WIDE.U32 R20, R21, 0x4, R16 ;  /* 0x0000000415147825 */ /* 0x001fcc00078e0010 */
[----:B------:R-:W2:Y:S01]  /*0290*/  LDG.E R21, desc[UR6][R20.64] ;  /* 0x0000000614157981 */ /* 0x000ea2000c1e1900 */
[----:B------:R-:W-:Y:S01]  /*02a0*/  IADD3 R19, PT, PT, R8, -0x2, RZ ;  /* 0xfffffffe08137810 */ /* 0x000fe20007ffe0ff */
[----:B--2---:R-:W-:-:S04]  /*02b0*/  FFMA R26, R21, R18, R26 ;  /* 0x00000012151a7223 */ /* 0x004fc8000000001a */
[----:B------:R-:W-:-:S05]  /*02c0*/  IMAD.WIDE.U32 R18, R19, 0x4, R16 ;  /* 0x0000000413127825 */ /* 0x000fca00078e0010 */
[----:B------:R0:W2:Y:S02]  /*02d0*/  LDG.E R28, desc[UR6][R18.64] ;  /* 0x00000006121c7981 */ /* 0x0000a4000c1e1900 */
[----:B0-----:R-:W-:-:S06]  /*02e0*/  IMAD.WIDE.U32 R18, R23, 0x4, R12 ;  /* 0x0000000417127825 */ /* 0x001fcc00078e000c */
[----:B------:R-:W2:Y:S01]  /*02f0*/  LDG.E R19, desc[UR6][R18.64] ;  /* 0x0000000612137981 */ /* 0x000ea2000c1e1900 */
[----:B------:R-:W-:-:S06]  /*0300*/  IMAD.WIDE.U32 R20, R11, 0x4, R12 ;  /* 0x000000040b147825 */ /* 0x000fcc00078e000c */
[----:B------:R-:W3:Y:S01]  /*0310*/  LDG.E R21, desc[UR6][R20.64] ;  /* 0x0000000614157981 */ /* 0x000ee2000c1e1900 */
[----:B--2---:R-:W-:Y:S01]  /*0320*/  FFMA R26, R28, R19, R26 ;  /* 0x000000131c1a7223 */ /* 0x004fe2000000001a */
[----:B------:R-:W-:-:S05]  /*0330*/  IADD3 R28, PT, PT, R8, -0x1, RZ ;  /* 0xffffffff081c7810 */ /* 0x000fca0007ffe0ff */
[----:B------:R-:W-:-:S05]  /*0340*/  IMAD.WIDE.U32 R18, R28, 0x4, R16 ;  /* 0x000000041c127825 */ /* 0x000fca00078e0010 */
[----:B------:R0:W3:Y:S02]  /*0350*/  LDG.E R28, desc[UR6][R18.64] ;  /* 0x00000006121c7981 */ /* 0x0000e4000c1e1900 */
[----:B0-----:R-:W-:-:S04]  /*0360*/  IMAD.WIDE.U32 R18, R8, 0x4, R16 ;  /* 0x0000000408127825 */ /* 0x001fc800078e0010 */
[----:B---3--:R-:W-:Y:S01]  /*0370*/  FFMA R26, R28, R21, R26 ;  /* 0x000000151c1a7223 */ /* 0x008fe2000000001a */
[----:B------:R-:W-:Y:S01]  /*0380*/  IMAD.WIDE.U32 R20, R25, 0x4, R12 ;  /* 0x0000000419147825 */ /* 0x000fe200078e000c */
[----:B------:R-:W2:Y:S05]  /*0390*/  LDG.E R28, desc[UR6][R18.64] ;  /* 0x00000006121c7981 */ /* 0x000eaa000c1e1900 */
[----:B------:R-:W2:Y:S02]  /*03a0*/  LDG.E R21, desc[UR6][R20.64] ;  /* 0x0000000614157981 */ /* 0x000ea4000c1e1900 */
[----:B--2---:R-:W-:Y:S01]  /*03b0*/  FFMA R26, R28, R21, R26 ;  /* 0x000000151c1a7223 */ /* 0x004fe2000000001a */
[----:B------:R-:W-:-:S05]  /*03c0*/  IADD3 R28, PT, PT, R8, 0x1, RZ ;  /* 0x00000001081c7810 */ /* 0x000fca0007ffe0ff */
[----:B------:R-:W-:-:S05]  /*03d0*/  IMAD.WIDE.U32 R18, R28, 0x4, R16 ;  /* 0x000000041c127825 */ /* 0x000fca00078e0010 */
[----:B------:R0:W2:Y:S02]  /*03e0*/  LDG.E R28, desc[UR6][R18.64] ;  /* 0x00000006121c7981 */ /* 0x0000a4000c1e1900 */
[----:B0-----:R-:W-:-:S05]  /*03f0*/  IMAD.WIDE.U32 R18, R27, 0x4, R12 ;  /* 0x000000041b127825 */ /* 0x001fca00078e000c */
[----:B------:R-:W2:Y:S02]  /*0400*/  LDG.E R21, desc[UR6][R18.64] ;  /* 0x0000000612157981 */ /* 0x000ea4000c1e1900 */
[----:B--2---:R-:W-:Y:S01]  /*0410*/  FFMA R26, R28, R21, R26 ;  /* 0x000000151c1a7223 */ /* 0x004fe2000000001a */
[----:B------:R-:W-:-:S05]  /*0420*/  IADD3 R28, PT, PT, R8, 0x2, RZ ;  /* 0x00000002081c7810 */ /* 0x000fca0007ffe0ff */
[----:B------:R-:W-:-:S05]  /*0430*/  IMAD.WIDE.U32 R20, R28, 0x4, R16 ;  /* 0x000000041c147825 */ /* 0x000fca00078e0010 */
[----:B------:R0:W2:Y:S02]  /*0440*/  LDG.E R28, desc[UR6][R20.64] ;  /* 0x00000006141c7981 */ /* 0x0000a4000c1e1900 */
[----:B0-----:R-:W-:-:S06]  /*0450*/  IMAD.WIDE.U32 R20, R29, 0x4, R12 ;  /* 0x000000041d147825 */ /* 0x001fcc00078e000c */
[----:B------:R-:W2:Y:S02]  /*0460*/  LDG.E R21, desc[UR6][R20.64] ;  /* 0x0000000614157981 */ /* 0x000ea4000c1e1900 */
[----:B--2---:R-:W-:Y:S01]  /*0470*/  FFMA R26, R28, R21, R26 ;  /* 0x000000151c1a7223 */ /* 0x004fe2000000001a */
[----:B------:R-:W-:-:S05]  /*0480*/  IADD3 R28, PT, PT, R8, 0x3, RZ ;  /* 0x00000003081c7810 */ /* 0x000fca0007ffe0ff */
[----:B------:R-:W-:-:S05]  /*0490*/  IMAD.WIDE.U32 R18, R28, 0x4, R16 ;  /* 0x000000041c127825 */ /* 0x000fca00078e0010 */
[----:B------:R0:W2:Y:S02]  /*04a0*/  LDG.E R28, desc[UR6][R18.64] ;  /* 0x00000006121c7981 */ /* 0x0000a4000c1e1900 */
[----:B0-----:R-:W-:-:S06]  /*04b0*/  IMAD.WIDE.U32 R18, R10, 0x4, R12 ;  /* 0x000000040a127825 */ /* 0x001fcc00078e000c */
[----:B------:R-:W2:Y:S01]  /*04c0*/  LDG.E R19, desc[UR6][R18.64] ;  /* 0x0000000612137981 */ /* 0x000ea2000c1e1900 */
[----:B------:R-:W-:-:S06]  /*04d0*/  IMAD.WIDE.U32 R20, R22, 0x4, R12 ;  /* 0x0000000416147825 */ /* 0x000fcc00078e000c */
[----:B------:R-:W3:Y:S01]  /*04e0*/  LDG.E R20, desc[UR6][R20.64] ;  /* 0x0000000614147981 */ /* 0x000ee2000c1e1900 */
[----:B--2---:R-:W-:Y:S01]  /*04f0*/  FFMA R26, R28, R19, R26 ;  /* 0x000000131c1a7223 */ /* 0x004fe2000000001a */
[----:B------:R-:W-:-:S05]  /*0500*/  IADD3 R28, PT, PT, R8, 0x4, RZ ;  /* 0x00000004081c7810 */ /* 0x000fca0007ffe0ff */
[----:B------:R-:W-:-:S06]  /*0510*/  IMAD.WIDE.U32 R16, R28, 0x4, R16 ;  /* 0x000000041c107825 */ /* 0x000fcc00078e0010 */
[----:B------:R-:W3:Y:S01]  /*0520*/  LDG.E R17, desc[UR6][R16.64] ;  /* 0x0000000610117981 */ /* 0x000ee2000c1e1900 */
[----:B------:R-:W-:-:S04]  /*0530*/  IADD3 R24, PT, PT, R24, 0x8, RZ ;  /* 0x0000000818187810 */ /* 0x000fc80007ffe0ff */
[----:B------:R-:W-:Y:S01]  /*0540*/  ISETP.NE.AND P0, PT, R24, RZ, PT ;  /* 0x000000ff1800720c */ /* 0x000fe20003f05270 */
[C---:B------:R-:W-:Y:S01]  /*0550*/  IMAD.WIDE.U32 R14, R2.reuse, 0x4, R14 ;  /* 0x00000004020e7825 */ /* 0x040fe200078e000e */
[C---:B------:R-:W-:Y:S02]  /*0560*/  IADD3 R23, PT, PT, R2.reuse, R23, RZ ;  /* 0x0000001702177210 */ /* 0x040fe40007ffe0ff */
[C---:B------:R-:W-:Y:S02]  /*0570*/  IADD3 R11, PT, PT, R2.reuse, R11, RZ ;  /* 0x0000000b020b7210 */ /* 0x040fe40007ffe0ff */
[C---:B------:R-:W-:Y:S02]  /*0580*/  IADD3 R25, PT, PT, R2.reuse, R25, RZ ;  /* 0x0000001902197210 */ /* 0x040fe40007ffe0ff */
[C---:B------:R-:W-:Y:S02]  /*0590*/  IADD3 R27, PT, PT, R2.reuse, R27, RZ ;  /* 0x0000001b021b7210 */ /* 0x040fe40007ffe0ff */
[----:B------:R-:W-:-:S02]  /*05a0*/  IADD3 R29, PT, PT, R2, R29, RZ ;  /* 0x0000001d021d7210 */ /* 0x000fc40007ffe0ff */
[C---:B------:R-:W-:Y:S02]  /*05b0*/  IADD3 R10, PT, PT, R2.reuse, R10, RZ ;  /* 0x0000000a020a7210 */ /* 0x040fe40007ffe0ff */
[----:B------:R-:W-:Y:S02]  /*05c0*/  IADD3 R22, PT, PT, R2, R22, RZ ;  /* 0x0000001602167210 */ /* 0x000fe40007ffe0ff */
[----:B------:R-:W-:Y:S01]  /*05d0*/  IADD3 R8, PT, PT, R8, 0x8, RZ ;  /* 0x0000000808087810 */ /* 0x000fe20007ffe0ff */
[----:B---3--:R-:W-:Y:S01]  /*05e0*/  FFMA R26, R17, R20, R26 ;  /* 0x00000014111a7223 */ /* 0x008fe2000000001a */
[----:B------:R-:W-:Y:S06]  /*05f0*/  @P0 BRA `(.L_x_19) ;  /* 0xfffffffc00140947 */ /* 0x000fec000383ffff */
[----:B------:R-:W-:-:S07]  /*0600*/  MOV R8, R3 ;  /* 0x0000000300087202 */ /* 0x000fce0000000f00 */
.L_x_18:
[----:B------:R-:W-:-:S13]  /*0610*/  ISETP.NE.AND P0, PT, R4, RZ, PT ;  /* 0x000000ff0400720c */ /* 0x000fda0003f05270 */
[----:B------:R-:W-:Y:S05]  /*0620*/  @!P0 BRA `(.L_x_20) ;  /* 0x00000004000c8947 */ /* 0x000fea0003800000 */
[----:B------:R-:W-:Y:S02]  /*0630*/  IADD3 R10, PT, PT, R4, -0x1, RZ ;  /* 0xffffffff040a7810 */ /* 0x000fe40007ffe0ff */
[----:B------:R-:W-:Y:S02]  /*0640*/  ISETP.NE.AND P1, PT, R5, RZ, PT ;  /* 0x000000ff0500720c */ /* 0x000fe40003f25270 */
[----:B------:R-:W-:-:S13]  /*0650*/  ISETP.GE.U32.AND P0, PT, R10, 0x3, PT ;  /* 0x000000030a00780c */ /* 0x000fda0003f06070 */
[----:B------:R-:W-:Y:S05]  /*0660*/  @!P0 BRA `(.L_x_21) ;  /* 0x0000000000808947 */ /* 0x000fea0003800000 */
[----:B------:R-:W0:Y:S01]  /*0670*/  LDC R16, c[0x0][0x384] ;  /* 0x0000e100ff107b82 */ /* 0x000e220000000800 */
[----:B------:R-:W-:-:S05]  /*0680*/  IMAD R15, R0, R9, R8 ;  /* 0x00000009000f7224 */ /* 0x000fca00078e0208 */
[C---:B------:R-:W-:Y:S02]  /*0690*/  IADD3 R21, PT, PT, R15.reuse, 0x1, RZ ;  /* 0x000000010f157810 */ /* 0x040fe40007ffe0ff */
[----:B------:R-:W1:Y:S08]  /*06a0*/  LDC.64 R10, c[0x0][0x398] ;  /* 0x0000e600ff0a7b82 */ /* 0x000e700000000a00 */
[----:B------:R-:W2:Y:S01]  /*06b0*/  LDC.64 R12, c[0x0][0x390] ;  /* 0x0000e400ff0c7b82 */ /* 0x000ea20000000a00 */
[C---:B------:R-:W-:Y:S01]  /*06c0*/  IADD3 R27, PT, PT, R15.reuse, 0x2, RZ ;  /* 0x000000020f1b7810 */ /* 0x040fe20007ffe0ff */
[----:B0-----:R-:W-:Y:S01]  /*06d0*/  IMAD R17, R8, R16, R7 ;  /* 0x0000001008117224 */ /* 0x001fe200078e0207 */
[----:B------:R-:W-:-:S03]  /*06e0*/  IADD3 R28, PT, PT, R15, 0x3, RZ ;  /* 0x000000030f1c7810 */ /* 0x000fc60007ffe0ff */
[C---:B-1----:R-:W-:Y:S01]  /*06f0*/  IMAD.WIDE.U32 R22, R17.reuse, 0x4, R10 ;  /* 0x0000000411167825 */ /* 0x042fe200078e000a */
[----:B------:R-:W-:-:S04]  /*0700*/  IADD3 R17, PT, PT, R17, R16, RZ ;  /* 0x0000001011117210 */ /* 0x000fc80007ffe0ff */
[-C--:B------:R-:W-:Y:S01]  /*0710*/  IADD3 R29, PT, PT, R17, R16.reuse, RZ ;  /* 0x00000010111d7210 */ /* 0x080fe20007ffe0ff */
[--C-:B--2---:R-:W-:Y:S01]  /*0720*/  IMAD.WIDE.U32 R24, R15, 0x4, R12.reuse ;  /* 0x000000040f187825 */ /* 0x104fe200078e000c */
[----:B------:R-:W2:Y:S03]  /*0730*/  LDG.E R22, desc[UR6][R22.64] ;  /* 0x0000000616167981 */ /* 0x000ea6000c1e1900 */
[----:B------:R-:W-:Y:S02]  /*0740*/  IMAD.WIDE.U32 R20, R21, 0x4, R12 ;  /* 0x0000000415147825 */ /* 0x000fe400078e000c */
[----:B------:R-:W2:Y:S02]  /*0750*/  LDG.E R25, desc[UR6][R24.64] ;  /* 0x0000000618197981 */ /* 0x000ea4000c1e1900 */
[----:B------:R-:W-:Y:S02]  /*0760*/  IMAD.WIDE.U32 R18, R17, 0x4, R10 ;  /* 0x0000000411127825 */ /* 0x000fe400078e000a */
[----:B------:R-:W3:Y:S02]  /*0770*/  LDG.E R20, desc[UR6][R20.64] ;  /* 0x0000000614147981 */ /* 0x000ee4000c1e1900 */
[----:B------:R-:W-:Y:S01]  /*0780*/  IMAD.WIDE.U32 R14, R27, 0x4, R12 ;  /* 0x000000041b0e7825 */ /* 0x000fe200078e000c */
[C---:B------:R-:W-:Y:S01]  /*0790*/  IADD3 R27, PT, PT, R29.reuse, R16, RZ ;  /* 0x000000101d1b7210 */ /* 0x040fe20007ffe0ff */
[----:B------:R-:W3:Y:S02]  /*07a0*/  LDG.E R19, desc[UR6][R18.64] ;  /* 0x0000000612137981 */ /* 0x000ee4000c1e1900 */
[----:B------:R-:W-:-:S02]  /*07b0*/  IMAD.WIDE.U32 R16, R29, 0x4, R10 ;  /* 0x000000041d107825 */ /* 0x000fc400078e000a */
[----:B------:R-:W4:Y:S02]  /*07c0*/  LDG.E R15, desc[UR6][R14.64] ;  /* 0x000000060e0f7981 */ /* 0x000f24000c1e1900 */
[----:B------:R-:W-:Y:S02]  /*07d0*/  IMAD.WIDE.U32 R12, R28, 0x4, R12 ;  /* 0x000000041c0c7825 */ /* 0x000fe400078e000c */
[----:B------:R-:W4:Y:S02]  /*07e0*/  LDG.E R16, desc[UR6][R16.64] ;  /* 0x0000000610107981 */ /* 0x000f24000c1e1900 */
[----:B------:R-:W-:Y:S02]  /*07f0*/  IMAD.WIDE.U32 R10, R27, 0x4, R10 ;  /* 0x000000041b0a7825 */ /* 0x000fe400078e000a */
[----:B------:R-:W5:Y:S04]  /*0800*/  LDG.E R13, desc[UR6][R12.64] ;  /* 0x000000060c0d7981 */ /* 0x000f68000c1e1900 */
[----:B------:R-:W5:Y:S01]  /*0810*/  LDG.E R10, desc[UR6][R10.64] ;  /* 0x000000060a0a7981 */ /* 0x000f62000c1e1900 */
[----:B------:R-:W-:Y:S01]  /*0820*/  IADD3 R8, PT, PT, R8, 0x4, RZ ;  /* 0x0000000408087810 */ /* 0x000fe20007ffe0ff */
[----:B--2---:R-:W-:-:S04]  /*0830*/  FFMA R25, R25, R22, R26 ;  /* 0x0000001619197223 */ /* 0x004fc8000000001a */
[----:B---3--:R-:W-:-:S04]  /*0840*/  FFMA R20, R20, R19, R25 ;  /* 0x0000001314147223 */ /* 0x008fc80000000019 */
[----:B----4-:R-:W-:-:S04]  /*0850*/  FFMA R20, R15, R16, R20 ;  /* 0x000000100f147223 */ /* 0x010fc80000000014 */
[----:B-----5:R-:W-:-:S07]  /*0860*/  FFMA R26, R13, R10, R20 ;  /* 0x0000000a0d1a7223 */ /* 0x020fce0000000014 */
.L_x_21:
[----:B------:R-:W-:Y:S05]  /*0870*/  @!P1 BRA `(.L_x_20) ;  /* 0x0000000000789947 */ /* 0x000fea0003800000 */
[----:B------:R-:W-:Y:S01]  /*0880*/  ISETP.NE.AND P0, PT, R5, 0x1, PT ;  /* 0x000000010500780c */ /* 0x000fe20003f05270 */
[----:B------:R-:W0:Y:S01]  /*0890*/  LDC.64 R18, c[0x0][0x398] ;  /* 0x0000e600ff127b82 */ /* 0x000e220000000a00 */
[----:B------:R-:W-:-:S07]  /*08a0*/  LOP3.LUT P1, RZ, R9, 0x1, RZ, 0xc0, !PT ;  /* 0x0000000109ff7812 */ /* 0x000fce000782c0ff */
[----:B------:R-:W1:Y:S04]  /*08b0*/  LDC.64 R16, c[0x0][0x390] ;  /* 0x0000e400ff107b82 */ /* 0x000e680000000a00 */
[----:B------:R-:W-:-:S04]  /*08c0*/  @P0 IMAD R15, R0, R9, R8 ;  /* 0x00000009000f0224 */ /* 0x000fc800078e0208 */
[----:B------:R-:W2:Y:S08]  /*08d0*/  @P0 LDC R14, c[0x0][0x384] ;  /* 0x0000e100ff0e0b82 */ /* 0x000eb00000000800 */
[----:B------:R-:W3:Y:S08]  /*08e0*/  @P1 LDC R22, c[0x0][0x384] ;  /* 0x0000e100ff161b82 */ /* 0x000ef00000000800 */
[----:B------:R-:W4:Y:S08]  /*08f0*/  LDC.64 R12, c[0x0][0x390] ;  /* 0x0000e400ff0c7b82 */ /* 0x000f300000000a00 */
[----:B------:R-:W5:Y:S01]  /*0900*/  LDC.64 R10, c[0x0][0x398] ;  /* 0x0000e600ff0a7b82 */ /* 0x000f620000000a00 */
[C---:B--2---:R-:W-:Y:S01]  /*0910*/  @P0 IMAD R23, R8.reuse, R14, R7 ;  /* 0x0000000e08170224 */ /* 0x044fe200078e0207 */
[----:B------:R-:W-:-:S03]  /*0920*/  @P0 IADD3 R8, PT, PT, R8, 0x2, RZ ;  /* 0x0000000208080810 */ /* 0x000fc60007ffe0ff */
[C---:B0-----:R-:W-:Y:S01]  /*0930*/  @P0 IMAD.WIDE.U32 R20, R23.reuse, 0x4, R18 ;  /* 0x0000000417140825 */ /* 0x041fe200078e0012 */
[----:B------:R-:W-:Y:S02]  /*0940*/  @P0 IADD3 R25, PT, PT, R23, R14, RZ ;  /* 0x0000000e17190210 */ /* 0x000fe40007ffe0ff */
[C---:B------:R-:W-:Y:S01]  /*0950*/  @P0 IADD3 R23, PT, PT, R15.reuse, 0x1, RZ ;  /* 0x000000010f170810 */ /* 0x040fe20007ffe0ff */
[--C-:B-1----:R-:W-:Y:S02]  /*0960*/  @P0 IMAD.WIDE.U32 R14, R15, 0x4, R16.reuse ;  /* 0x000000040f0e0825 */ /* 0x102fe400078e0010 */
[----:B------:R-:W2:Y:S02]  /*0970*/  @P0 LDG.E R21, desc[UR6][R20.64] ;  /* 0x0000000614150981 */ /* 0x000ea4000c1e1900 */
[----:B------:R-:W-:Y:S02]  /*0980*/  @P0 IMAD.WIDE.U32 R16, R23, 0x4, R16 ;  /* 0x0000000417100825 */ /* 0x000fe400078e0010 */
[----:B------:R-:W2:Y:S02]  /*0990*/  @P0 LDG.E R15, desc[UR6][R14.64] ;  /* 0x000000060e0f0981 */ /* 0x000ea4000c1e1900 */
[----:B------:R-:W-:-:S02]  /*09a0*/  @P0 IMAD.WIDE.U32 R18, R25, 0x4, R18 ;  /* 0x0000000419120825 */ /* 0x000fc400078e0012 */
[----:B------:R-:W2:Y:S02]  /*09b0*/  @P0 LDG.E R16, desc[UR6][R16.64] ;  /* 0x0000000610100981 */ /* 0x000ea4000c1e1900 */
[----:B------:R-:W-:Y:S02]  /*09c0*/  @P1 IMAD R9, R0, R9, R8 ;  /* 0x0000000900091224 */ /* 0x000fe400078e0208 */
[----:B---3--:R-:W-:Y:S01]  /*09d0*/  @P1 IMAD R23, R8, R22, R7 ;  /* 0x0000001608171224 */ /* 0x008fe200078e0207 */
[----:B------:R-:W3:Y:S01]  /*09e0*/  @P0 LDG.E R18, desc[UR6][R18.64] ;  /* 0x0000000612120981 */ /* 0x000ee2000c1e1900 */
[----:B----4-:R-:W-:-:S04]  /*09f0*/  @P1 IMAD.WIDE.U32 R12, R9, 0x4, R12 ;  /* 0x00000004090c1825 */ /* 0x010fc800078e000c */
[----:B-----5:R-:W-:Y:S02]  /*0a00*/  @P1 IMAD.WIDE.U32 R10, R23, 0x4, R10 ;  /* 0x00000004170a1825 */ /* 0x020fe400078e000a */
[----:B------:R-:W4:Y:S04]  /*0a10*/  @P1 LDG.E R13, desc[UR6][R12.64] ;  /* 0x000000060c0d1981 */ /* 0x000f28000c1e1900 */
[----:B------:R-:W4:Y:S01]  /*0a20*/  @P1 LDG.E R10, desc[UR6][R10.64] ;  /* 0x000000060a0a1981 */ /* 0x000f22000c1e1900 */
[----:B--2---:R-:W-:-:S04]  /*0a30*/  @P0 FFMA R21, R15, R21, R26 ;  /* 0x000000150f150223 */ /* 0x004fc8000000001a */
[----:B---3--:R-:W-:-:S04]  /*0a40*/  @P0 FFMA R26, R16, R18, R21 ;  /* 0x00000012101a0223 */ /* 0x008fc80000000015 */
[----:B----4-:R-:W-:-:S07]  /*0a50*/  @P1 FFMA R26, R13, R10, R26 ;  /* 0x0000000a0d1a1223 */ /* 0x010fce000000001a */
.L_x_20:
[----:B------:R-:W0:Y:S01]  /*0a60*/  LDCU UR4, c[0x0][0x384] ;  /* 0x00007080ff0477ac */ /* 0x000e220008000800 */
[----:B------:R-:W1:Y:S01]  /*0a70*/  LDC.64 R8, c[0x0][0x3a0] ;  /* 0x0000e800ff087b82 */ /* 0x000e620000000a00 */
[----:B0-----:R-:W-:Y:S01]  /*0a80*/  IMAD R11, R0, UR4, R7 ;  /* 0x00000004000b7c24 */ /* 0x001fe2000f8e0207 */
[----:B------:R-:W-:-:S04]  /*0a90*/  IADD3 R7, PT, PT, R7, 0x1, RZ ;  /* 0x0000000107077810 */ /* 0x000fc80007ffe0ff */
[----:B------:R-:W-:Y:S01]  /*0aa0*/  ISETP.NE.AND P0, PT, R7, UR4, PT ;  /* 0x0000000407007c0c */ /* 0x000fe2000bf05270 */
[----:B-1----:R-:W-:-:S05]  /*0ab0*/  IMAD.WIDE.U32 R8, R11, 0x4, R8 ;  /* 0x000000040b087825 */ /* 0x002fca00078e0008 */
[----:B------:R0:W-:Y:S07]  /*0ac0*/  STG.E desc[UR6][R8.64], R26 ;  /* 0x0000001a08007986 */ /* 0x0001ee000c101906 */
[----:B------:R-:W-:Y:S05]  /*0ad0*/  @!P0 EXIT ;  /* 0x000000000000894d */ /* 0x000fea0003800000 */
[----:B------:R-:W-:Y:S05]  /*0ae0*/  BRA `(.L_x_22) ;  /* 0xfffffff400907947 */ /* 0x000fea000383ffff */
.L_x_17:
[C---:B------:R-:W-:Y:S01]  /*0af0*/  ISETP.GE.U32.AND P1, PT, R3.reuse, 0x8, PT ;  /* 0x000000080300780c */ /* 0x040fe20003f26070 */
[----:B------:R-:W-:Y:S01]  /*0b00*/  HFMA2 R2, -RZ, RZ, 0, 0 ;  /* 0x00000000ff027431 */ /* 0x000fe200000001ff */
[----:B------:R-:W-:-:S04]  /*0b10*/  LOP3.LUT R20, R3, 0x7, RZ, 0xc0, !PT ;  /* 0x0000000703147812 */ /* 0x000fc800078ec0ff */
[----:B------:R-:W-:-:S07]  /*0b20*/  ISETP.NE.AND P0, PT, R20, RZ, PT ;  /* 0x000000ff1400720c */ /* 0x000fce0003f05270 */
[----:B------:R-:W-:Y:S06]  /*0b30*/  @!P1 BRA `(.L_x_23) ;  /* 0x0000000000789947 */ /* 0x000fec0003800000 */
[----:B------:R-:W0:Y:S01]  /*0b40*/  LDC.64 R4, c[0x0][0x3a0] ;  /* 0x0000e800ff047b82 */ /* 0x000e220000000a00 */
[----:B------:R-:W-:Y:S01]  /*0b50*/  LOP3.LUT R2, R3, 0x7ffffff8, RZ, 0xc0, !PT ;  /* 0x7ffffff803027812 */ /* 0x000fe200078ec0ff */
[----:B------:R-:W-:-:S06]  /*0b60*/  UMOV UR4, URZ ;  /* 0x000000ff00047c82 */ /* 0x000fcc0008000000 */
.L_x_24:
[----:B-1----:R-:W-:Y:S01]  /*0b70*/  IMAD R13, R0, R3, UR4 ;  /* 0x00000004000d7e24 */ /* 0x002fe2000f8e0203 */
[----:B------:R-:W-:-:S03]  /*0b80*/  UIADD3 UR4, UPT, UPT, UR4, 0x8, URZ ;  /* 0x0000000804047890 */ /* 0x000fc6000fffe0ff */
[C-C-:B0-----:R-:W-:Y:S01]  /*0b90*/  IMAD.WIDE.U32 R6, R13.reuse, 0x4, R4.reuse ;  /* 0x000000040d067825 */ /* 0x141fe200078e0004 */
[C---:B------:R-:W-:Y:S02]  /*0ba0*/  IADD3 R9, PT, PT, R13.reuse, 0x1, RZ ;  /* 0x000000010d097810 */ /* 0x040fe40007ffe0ff */
[C---:B------:R-:W-:Y:S02]  /*0bb0*/  IADD3 R11, PT, PT, R13.reuse, 0x2, RZ ;  /* 0x000000020d0b7810 */ /* 0x040fe40007ffe0ff */
[----:B------:R-:W-:Y:S01]  /*0bc0*/  IADD3 R15, PT, PT, R13, 0x3, RZ ;  /* 0x000000030d0f7810 */ /* 0x000fe20007ffe0ff */
[--C-:B------:R-:W-:Y:S01]  /*0bd0*/  IMAD.WIDE.U32 R8, R9, 0x4, R4.reuse ;  /* 0x0000000409087825 */ /* 0x100fe200078e0004 */
[C---:B------:R-:W-:Y:S01]  /*0be0*/  IADD3 R17, PT, PT, R13.reuse, 0x4, RZ ;  /* 0x000000040d117810 */ /* 0x040fe20007ffe0ff */
[----:B------:R0:W-:Y:S01]  /*0bf0*/  STG.E desc[UR6][R6.64], RZ ;  /* 0x000000ff06007986 */ /* 0x0001e2000c101906 */
[----:B------:R-:W-:Y:S01]  /*0c00*/  IADD3 R19, PT, PT, R13, 0x5, RZ ;  /* 0x000000050d137810 */ /* 0x000fe20007ffe0ff */
[----:B------:R-:W-:Y:S01]  /*0c10*/  IMAD.WIDE.U32 R10, R11, 0x4, R4 ;  /* 0x000000040b0a7825 */ /* 0x000fe200078e0004 */
[----:B------:R-:W-:Y:S01]  /*0c20*/  ISETP.NE.AND P1, PT, R2, UR4, PT ;  /* 0x0000000402007c0c */ /* 0x000fe2000bf25270 */
[----:B------:R1:W-:Y:S01]  /*0c30*/  STG.E desc[UR6][R8.64], RZ ;  /* 0x000000ff08007986 */ /* 0x0003e2000c101906 */
[----:B------:R-:W-:-:S02]  /*0c40*/  IADD3 R21, PT, PT, R13, 0x6, RZ ;  /* 0x000000060d157810 */ /* 0x000fc40007ffe0ff */
[----:B------:R-:W-:Y:S01]  /*0c50*/  IADD3 R23, PT, PT, R13, 0x7, RZ ;  /* 0x000000070d177810 */ /* 0x000fe20007ffe0ff */
[--C-:B------:R-:W-:Y:S01]  /*0c60*/  IMAD.WIDE.U32 R12, R15, 0x4, R4.reuse ;  /* 0x000000040f0c7825 */ /* 0x100fe200078e0004 */
[----:B------:R1:W-:Y:S03]  /*0c70*/  STG.E desc[UR6][R10.64], RZ ;  /* 0x000000ff0a007986 */ /* 0x0003e6000c101906 */
[--C-:B------:R-:W-:Y:S01]  /*0c80*/  IMAD.WIDE.U32 R14, R17, 0x4, R4.reuse ;  /* 0x00000004110e7825 */ /* 0x100fe200078e0004 */
[----:B------:R1:W-:Y:S03]  /*0c90*/  STG.E desc[UR6][R12.64], RZ ;  /* 0x000000ff0c007986 */ /* 0x0003e6000c101906 */
[--C-:B------:R-:W-:Y:S01]  /*0ca0*/  IMAD.WIDE.U32 R16, R19, 0x4, R4.reuse ;  /* 0x0000000413107825 */ /* 0x100fe200078e0004 */
[----:B------:R1:W-:Y:S03]  /*0cb0*/  STG.E desc[UR6][R14.64], RZ ;  /* 0x000000ff0e007986 */ /* 0x0003e6000c101906 */
[--C-:B0-----:R-:W-:Y:S01]  /*0cc0*/  IMAD.WIDE.U32 R6, R21, 0x4, R4.reuse ;  /* 0x0000000415067825 */ /* 0x101fe200078e0004 */
[----:B------:R1:W-:Y:S03]  /*0cd0*/  STG.E desc[UR6][R16.64], RZ ;  /* 0x000000ff10007986 */ /* 0x0003e6000c101906 */
[----:B------:R-:W-:Y:S01]  /*0ce0*/  IMAD.WIDE.U32 R18, R23, 0x4, R4 ;  /* 0x0000000417127825 */ /* 0x000fe200078e0004 */
[----:B------:R1:W-:Y:S04]  /*0cf0*/  STG.E desc[UR6][R6.64], RZ ;  /* 0x000000ff06007986 */ /* 0x0003e8000c101906 */
[----:B------:R1:W-:Y:S01]  /*0d00*/  STG.E desc[UR6][R18.64], RZ ;  /* 0x000000ff12007986 */ /* 0x0003e2000c101906 */
[----:B------:R-:W-:Y:S05]  /*0d10*/  @P1 BRA `(.L_x_24) ;  /* 0xfffffffc00941947 */ /* 0x000fea000383ffff */
.L_x_23:
[----:B------:R-:W-:Y:S05]  /*0d20*/  @!P0 EXIT ;  /* 0x000000000000894d */ /* 0x000fea0003800000 */
[----:B------:R-:W-:Y:S02]  /*0d30*/  ISETP.GE.U32.AND P0, PT, R20, 0x4, PT ;  /* 0x000000041400780c */ /* 0x000fe40003f06070 */
[----:B-1----:R-:W-:-:S04]  /*0d40*/  LOP3.LUT R12, R3, 0x3, RZ, 0xc0, !PT ;  /* 0x00000003030c7812 */ /* 0x002fc800078ec0ff */
[----:B------:R-:W-:-:S07]  /*0d50*/  ISETP.NE.AND P1, PT, R12, RZ, PT ;  /* 0x000000ff0c00720c */ /* 0x000fce0003f25270 */
[----:B------:R-:W-:Y:S06]  /*0d60*/  @!P0 BRA `(.L_x_25) ;  /* 0x0000000000388947 */ /* 0x000fec0003800000 */
[----:B------:R-:W0:Y:S01]  /*0d70*/  LDC.64 R10, c[0x0][0x3a0] ;  /* 0x0000e800ff0a7b82 */ /* 0x000e220000000a00 */
[----:B------:R-:W-:Y:S01]  /*0d80*/  IMAD R5, R0, R3, R2 ;  /* 0x0000000300057224 */ /* 0x000fe200078e0202 */
[----:B------:R-:W-:-:S04]  /*0d90*/  IADD3 R2, PT, PT, R2, 0x4, RZ ;  /* 0x0000000402027810 */ /* 0x000fc80007ffe0ff */
[C---:B------:R-:W-:Y:S02]  /*0da0*/  IADD3 R7, PT, PT, R5.reuse, 0x1, RZ ;  /* 0x0000000105077810 */ /* 0x040fe40007ffe0ff */
[C---:B------:R-:W-:Y:S02]  /*0db0*/  IADD3 R9, PT, PT, R5.reuse, 0x2, RZ ;  /* 0x0000000205097810 */ /* 0x040fe40007ffe0ff */
[C---:B------:R-:W-:Y:S01]  /*0dc0*/  IADD3 R13, PT, PT, R5.reuse, 0x3, RZ ;  /* 0x00000003050d7810 */ /* 0x040fe20007ffe0ff */
        /* <DEDUP_REMOVED lines=8> */
.L_x_25:
[----:B------:R-:W-:Y:S05]  /*0e50*/  @!P1 EXIT ;  /* 0x000000000000994d */ /* 0x000fea0003800000 */
[----:B------:R-:W-:Y:S02]  /*0e60*/  ISETP.NE.AND P0, PT, R12, 0x1, PT ;  /* 0x000000010c00780c */ /* 0x000fe40003f05270 */
[----:B0-----:R-:W-:-:S04]  /*0e70*/  LOP3.LUT R4, R3, 0x1, RZ, 0xc0, !PT ;  /* 0x0000000103047812 */ /* 0x001fc800078ec0ff */
[----:B------:R-:W-:-:S07]  /*0e80*/  ISETP.NE.U32.AND P1, PT, R4, 0x1, PT ;  /* 0x000000010400780c */ /* 0x000fce0003f25070 */
[----:B------:R-:W-:Y:S06]  /*0e90*/  @!P0 BRA `(.L_x_26) ;  /* 0x0000000000208947 */ /* 0x000fec0003800000 */
[----:B------:R-:W0:Y:S01]  /*0ea0*/  LDC.64 R4, c[0x0][0x3a0] ;  /* 0x0000e800ff047b82 */ /* 0x000e220000000a00 */
[----:B------:R-:W-:Y:S01]  /*0eb0*/  IMAD R7, R0, R3, R2 ;  /* 0x0000000300077224 */ /* 0x000fe200078e0202 */
[----:B------:R-:W-:-:S04]  /*0ec0*/  IADD3 R2, PT, PT, R2, 0x2, RZ ;  /* 0x0000000202027810 */ /* 0x000fc80007ffe0ff */
[C---:B------:R-:W-:Y:S01]  /*0ed0*/  IADD3 R9, PT, PT, R7.reuse, 0x1, RZ ;  /* 0x0000000107097810 */ /* 0x040fe20007ffe0ff */
[----:B0-----:R-:W-:-:S04]  /*0ee0*/  IMAD.WIDE.U32 R6, R7, 0x4, R4 ;  /* 0x0000000407067825 */ /* 0x001fc800078e0004 */
[----:B------:R-:W-:Y:S01]  /*0ef0*/  IMAD.WIDE.U32 R4, R9, 0x4, R4 ;  /* 0x0000000409047825 */ /* 0x000fe200078e0004 */
[----:B------:R0:W-:Y:S04]  /*0f00*/  STG.E desc[UR6][R6.64], RZ ;  /* 0x000000ff06007986 */ /* 0x0001e8000c101906 */
[----:B------:R0:W-:Y:S02]  /*0f10*/  STG.E desc[UR6][R4.64], RZ ;  /* 0x000000ff04007986 */ /* 0x0001e4000c101906 */
.L_x_26:
[----:B------:R-:W-:Y:S05]  /*0f20*/  @P1 EXIT ;  /* 0x000000000000194d */ /* 0x000fea0003800000 */
[----:B0-----:R-:W0:Y:S01]  /*0f30*/  LDC.64 R4, c[0x0][0x3a0] ;  /* 0x0000e800ff047b82 */ /* 0x001e220000000a00 */
[----:B------:R-:W-:-:S04]  /*0f40*/  IMAD R3, R0, R3, R2 ;  /* 0x0000000300037224 */ /* 0x000fc800078e0202 */
[----:B0-----:R-:W-:-:S05]  /*0f50*/  IMAD.WIDE.U32 R2, R3, 0x4, R4 ;  /* 0x0000000403027825 */ /* 0x001fca00078e0004 */
[----:B------:R-:W-:Y:S01]  /*0f60*/  STG.E desc[UR6][R2.64], RZ ;  /* 0x000000ff02007986 */ /* 0x000fe2000c101906 */
[----:B------:R-:W-:Y:S05]  /*0f70*/  EXIT ;  /* 0x000000000000794d */ /* 0x000fea0003800000 */
.L_x_27:
        /* <DEDUP_REMOVED lines=16> */
.L_x_30:


//--------------------- .nv.shared.reserved.0     --------------------------
	.section	.nv.shared.reserved.0,"aw",@nobits
	.weak		__nv_reservedSMEM_offset_0_alias
	.size		__nv_reservedSMEM_offset_0_alias, 0, 64
	.other		__nv_reservedSMEM_offset_0_alias,@"STO_CUDA_RESERVED_SHARED STV_DEFAULT"
__nv_reservedSMEM_offset_0_alias:
	.zero		0
	.zero		64


//--------------------- .nv.constant0._Z19check_result_kernelPKfS0_S0_iiiPi --------------------------
	.section	.nv.constant0._Z19check_result_kernelPKfS0_S0_iiiPi,"a",@progbits
	.sectionflags	@""
	.align	4
.nv.constant0._Z19check_result_kernelPKfS0_S0_iiiPi:
	.zero		944


//--------------------- .nv.constant0._Z10matmul_coliiiPKfS0_Pf --------------------------
	.section	.nv.constant0._Z10matmul_coliiiPKfS0_Pf,"a",@progbits
	.sectionflags	@""
	.align	4
.nv.constant0._Z10matmul_coliiiPKfS0_Pf:
	.zero		936


//--------------------- .nv.constant0._Z10matmul_rowiiiPKfS0_Pf --------------------------
	.section	.nv.constant0._Z10matmul_rowiiiPKfS0_Pf,"a",@progbits
	.sectionflags	@""
	.align	4
.nv.constant0._Z10matmul_rowiiiPKfS0_Pf:
	.zero		936


//--------------------- SYMBOLS --------------------------

	.type		.nv.reservedSmem.offset0,@object
	.size		.nv.reservedSmem.offset0,0x4
